	.target	sm_100a

	.elftype	@"ET_EXEC"


//--------------------- .note.nv.tkinfo           --------------------------
	.section	.note.nv.tkinfo,"",@"SHT_NOTE"
	.sectionflags	@"SHF_NOTE_NV_TKINFO"
	.tkinfo
        /*0018*/ 	.word	0x00000002
        /*0030*/ 	.string	""
        /*0030*/ 	.string	"ptxas"
        /*0030*/ 	.string	"Cuda compilation tools, release 13.0, V13.0.88"
        /*0030*/ 	.string	"Build cuda_13.0.r13.0/compiler.36424714_0"
        /*0030*/ 	.string	"-arch sm_100a -m 64 "



//--------------------- .note.nv.cuinfo           --------------------------
	.section	.note.nv.cuinfo,"",@"SHT_NOTE"
	.sectionflags	@"SHF_NOTE_NV_CUINFO"
        /*0018*/ 	.short	0x0002
        /*001a*/ 	.short	0x0064
        /*001c*/ 	.short	0x0082
	.zero		2


//--------------------- .nv.info                  --------------------------
	.section	.nv.info,"",@"SHT_CUDA_INFO"
	.align	4


	//----- nvinfo : EIATTR_REGCOUNT
	.align		4
        /*0000*/ 	.byte	0x04, 0x2f
        /*0002*/ 	.short	(.L_19 - .L_18)
	.align		4
.L_18:
        /*0004*/ 	.word	index@(_ZN7cutlass13device_kernelINS_4gemm6kernel13GemmUniversalIN4cute5tupleIJiiiiEEENS1_10collective13CollectiveMmaINS1_35MainloopSm100TmaUmmaWarpSpecializedILi6ELi2ELi4ENS5_IJNS4_1CILi1EEESB_SB_EEEEENS5_IJNSA_ILi128EEESE_NSA_ILi32EEEEEENS_10bfloat16_tENS5_IJlSB_lEEESH_SI_NS4_8TiledMMAINS4_8MMA_AtomIJNS4_20SM100_MMA_F16BF16_SSISH_SH_fLi128ELi128ELNS4_4UMMA5MajorE0ELSN_0ELNSM_7ScaleInE0ELSO_0EEEEEENS4_6LayoutISC_NS5_IJNSA_ILi0EEESS_SS_EEEEENS5_IJNS4_10UnderscoreESV_SV_EEEEENS4_13SM90_TMA_LOADENS4_14ComposedLayoutINS4_7SwizzleILi2ELi4ELi3EEENS4_18smem_ptr_flag_bitsILi16EEENSR_INS5_IJNSA_ILi8EEESF_EEENS5_IJSF_SB_EEEEEEEvNS4_8identityESY_S18_vS19_EENS_8epilogue10collective18CollectiveEpilogueINS1B_23Sm100TmaWarpSpecializedILi4ELi2ELi32ELb1ELb0EEEJSG_NS5_IJNSR_ISE_SB_EENSR_ISF_SB_EEEEESH_SI_SH_SI_NS1B_6fusion15FusionCallbacksIS1F_NS1J_17LinearCombinationISH_fSH_fLNS_15FloatRoundStyleE2EEESG_S1I_JEEENS4_5SM1004TMEM4LOAD26SM100_TMEM_LOAD_32dp32b32xESY_S18_NS4_39AutoVectorizingCopyWithAssumedAlignmentILi128EEENS4_14SM90_TMA_STOREES18_S1U_S1U_EEEvvEEEEvNT_6ParamsE)
        /*0008*/ 	.word	0x0000006e


	//----- nvinfo : EIATTR_FRAME_SIZE
	.align		4
.L_19:
        /*000c*/ 	.byte	0x04, 0x11
        /*000e*/ 	.short	(.L_21 - .L_20)
	.align		4
.L_20:
        /*0010*/ 	.word	index@($__internal_2_$__cuda_sm10x_tcgen05_guardrail_trap_unallocated_columns_being_dealloced)
        /*0014*/ 	.word	0x00000000


	//----- nvinfo : EIATTR_FRAME_SIZE
	.align		4
.L_21:
        /*0018*/ 	.byte	0x04, 0x11
        /*001a*/ 	.short	(.L_23 - .L_22)
	.align		4
.L_22:
        /*001c*/ 	.word	index@($__internal_1_$__cuda_sm10x_tcgen05_guardrail_trap_phase_invalid_during_alloc)
        /*0020*/ 	.word	0x00000000


	//----- nvinfo : EIATTR_FRAME_SIZE
	.align		4
.L_23:
        /*0024*/ 	.byte	0x04, 0x11
        /*0026*/ 	.short	(.L_25 - .L_24)
	.align		4
.L_24:
        /*0028*/ 	.word	index@($__internal_0_$__cuda_sm10x_tcgen05_guardrail_trap_col_being_dealloced_not_returned_by_alloc)
        /*002c*/ 	.word	0x00000000


	//----- nvinfo : EIATTR_FRAME_SIZE
	.align		4
.L_25:
        /*0030*/ 	.byte	0x04, 0x11
        /*0032*/ 	.short	(.L_27 - .L_26)
	.align		4
.L_26:
        /*0034*/ 	.word	index@(_ZN7cutlass13device_kernelINS_4gemm6kernel13GemmUniversalIN4cute5tupleIJiiiiEEENS1_10collective13CollectiveMmaINS1_35MainloopSm100TmaUmmaWarpSpecializedILi6ELi2ELi4ENS5_IJNS4_1CILi1EEESB_SB_EEEEENS5_IJNSA_ILi128EEESE_NSA_ILi32EEEEEENS_10bfloat16_tENS5_IJlSB_lEEESH_SI_NS4_8TiledMMAINS4_8MMA_AtomIJNS4_20SM100_MMA_F16BF16_SSISH_SH_fLi128ELi128ELNS4_4UMMA5MajorE0ELSN_0ELNSM_7ScaleInE0ELSO_0EEEEEENS4_6LayoutISC_NS5_IJNSA_ILi0EEESS_SS_EEEEENS5_IJNS4_10UnderscoreESV_SV_EEEEENS4_13SM90_TMA_LOADENS4_14ComposedLayoutINS4_7SwizzleILi2ELi4ELi3EEENS4_18smem_ptr_flag_bitsILi16EEENSR_INS5_IJNSA_ILi8EEESF_EEENS5_IJSF_SB_EEEEEEEvNS4_8identityESY_S18_vS19_EENS_8epilogue10collective18CollectiveEpilogueINS1B_23Sm100TmaWarpSpecializedILi4ELi2ELi32ELb1ELb0EEEJSG_NS5_IJNSR_ISE_SB_EENSR_ISF_SB_EEEEESH_SI_SH_SI_NS1B_6fusion15FusionCallbacksIS1F_NS1J_17LinearCombinationISH_fSH_fLNS_15FloatRoundStyleE2EEESG_S1I_JEEENS4_5SM1004TMEM4LOAD26SM100_TMEM_LOAD_32dp32b32xESY_S18_NS4_39AutoVectorizingCopyWithAssumedAlignmentILi128EEENS4_14SM90_TMA_STOREES18_S1U_S1U_EEEvvEEEEvNT_6ParamsE)
        /*0038*/ 	.word	0x00000000


	//----- nvinfo : EIATTR_MIN_STACK_SIZE
	.align		4
.L_27:
        /*003c*/ 	.byte	0x04, 0x12
        /*003e*/ 	.short	(.L_29 - .L_28)
	.align		4
.L_28:
        /*0040*/ 	.word	index@(_ZN7cutlass13device_kernelINS_4gemm6kernel13GemmUniversalIN4cute5tupleIJiiiiEEENS1_10collective13CollectiveMmaINS1_35MainloopSm100TmaUmmaWarpSpecializedILi6ELi2ELi4ENS5_IJNS4_1CILi1EEESB_SB_EEEEENS5_IJNSA_ILi128EEESE_NSA_ILi32EEEEEENS_10bfloat16_tENS5_IJlSB_lEEESH_SI_NS4_8TiledMMAINS4_8MMA_AtomIJNS4_20SM100_MMA_F16BF16_SSISH_SH_fLi128ELi128ELNS4_4UMMA5MajorE0ELSN_0ELNSM_7ScaleInE0ELSO_0EEEEEENS4_6LayoutISC_NS5_IJNSA_ILi0EEESS_SS_EEEEENS5_IJNS4_10UnderscoreESV_SV_EEEEENS4_13SM90_TMA_LOADENS4_14ComposedLayoutINS4_7SwizzleILi2ELi4ELi3EEENS4_18smem_ptr_flag_bitsILi16EEENSR_INS5_IJNSA_ILi8EEESF_EEENS5_IJSF_SB_EEEEEEEvNS4_8identityESY_S18_vS19_EENS_8epilogue10collective18CollectiveEpilogueINS1B_23Sm100TmaWarpSpecializedILi4ELi2ELi32ELb1ELb0EEEJSG_NS5_IJNSR_ISE_SB_EENSR_ISF_SB_EEEEESH_SI_SH_SI_NS1B_6fusion15FusionCallbacksIS1F_NS1J_17LinearCombinationISH_fSH_fLNS_15FloatRoundStyleE2EEESG_S1I_JEEENS4_5SM1004TMEM4LOAD26SM100_TMEM_LOAD_32dp32b32xESY_S18_NS4_39AutoVectorizingCopyWithAssumedAlignmentILi128EEENS4_14SM90_TMA_STOREES18_S1U_S1U_EEEvvEEEEvNT_6ParamsE)
        /*0044*/ 	.word	0x00000000
.L_29:


//--------------------- .nv.compat                --------------------------
	.section	.nv.compat,"",@"SHT_CUDA_COMPAT_INFO"
	.align	4
        /*0000*/ 	.byte	0x02, 0x09, 0x01, 0x00, 0x02, 0x02, 0x02, 0x00, 0x02, 0x05, 0x05, 0x00, 0x03, 0x07, 0x01, 0x01
        /*0010*/ 	.byte	0x02, 0x03, 0x01, 0x00, 0x02, 0x06, 0x01, 0x00, 0x04, 0x0b, 0x08, 0x00, 0x09, 0x00, 0x00, 0x00
        /*0020*/ 	.byte	0x00, 0x00, 0x00, 0x00


//--------------------- .nv.info._ZN7cutlass13device_kernelINS_4gemm6kernel13GemmUniversalIN4cute5tupleIJiiiiEEENS1_10collective13CollectiveMmaINS1_35MainloopSm100TmaUmmaWarpSpecializedILi6ELi2ELi4ENS5_IJNS4_1CILi1EEESB_SB_EEEEENS5_IJNSA_ILi128EEESE_NSA_ILi32EEEEEENS_10bfloat16_tENS5_IJlSB_lEEESH_SI_NS4_8TiledMMAINS4_8MMA_AtomIJNS4_20SM100_MMA_F16BF16_SSISH_SH_fLi128ELi128ELNS4_4UMMA5MajorE0ELSN_0ELNSM_7ScaleInE0ELSO_0EEEEEENS4_6LayoutISC_NS5_IJNSA_ILi0EEESS_SS_EEEEENS5_IJNS4_10UnderscoreESV_SV_EEEEENS4_13SM90_TMA_LOADENS4_14ComposedLayoutINS4_7SwizzleILi2ELi4ELi3EEENS4_18smem_ptr_flag_bitsILi16EEENSR_INS5_IJNSA_ILi8EEESF_EEENS5_IJSF_SB_EEEEEEEvNS4_8identityESY_S18_vS19_EENS_8epilogue10collective18CollectiveEpilogueINS1B_23Sm100TmaWarpSpecializedILi4ELi2ELi32ELb1ELb0EEEJSG_NS5_IJNSR_ISE_SB_EENSR_ISF_SB_EEEEESH_SI_SH_SI_NS1B_6fusion15FusionCallbacksIS1F_NS1J_17LinearCombinationISH_fSH_fLNS_15FloatRoundStyleE2EEESG_S1I_JEEENS4_5SM1004TMEM4LOAD26SM100_TMEM_LOAD_32dp32b32xESY_S18_NS4_39AutoVectorizingCopyWithAssumedAlignmentILi128EEENS4_14SM90_TMA_STOREES18_S1U_S1U_EEEvvEEEEvNT_6ParamsE --------------------------
	.section	.nv.info._ZN7cutlass13device_kernelINS_4gemm6kernel13GemmUniversalIN4cute5tupleIJiiiiEEENS1_10collective13CollectiveMmaINS1_35MainloopSm100TmaUmmaWarpSpecializedILi6ELi2ELi4ENS5_IJNS4_1CILi1EEESB_SB_EEEEENS5_IJNSA_ILi128EEESE_NSA_ILi32EEEEEENS_10bfloat16_tENS5_IJlSB_lEEESH_SI_NS4_8TiledMMAINS4_8MMA_AtomIJNS4_20SM100_MMA_F16BF16_SSISH_SH_fLi128ELi128ELNS4_4UMMA5MajorE0ELSN_0ELNSM_7ScaleInE0ELSO_0EEEEEENS4_6LayoutISC_NS5_IJNSA_ILi0EEESS_SS_EEEEENS5_IJNS4_10UnderscoreESV_SV_EEEEENS4_13SM90_TMA_LOADENS4_14ComposedLayoutINS4_7SwizzleILi2ELi4ELi3EEENS4_18smem_ptr_flag_bitsILi16EEENSR_INS5_IJNSA_ILi8EEESF_EEENS5_IJSF_SB_EEEEEEEvNS4_8identityESY_S18_vS19_EENS_8epilogue10collective18CollectiveEpilogueINS1B_23Sm100TmaWarpSpecializedILi4ELi2ELi32ELb1ELb0EEEJSG_NS5_IJNSR_ISE_SB_EENSR_ISF_SB_EEEEESH_SI_SH_SI_NS1B_6fusion15FusionCallbacksIS1F_NS1J_17LinearCombinationISH_fSH_fLNS_15FloatRoundStyleE2EEESG_S1I_JEEENS4_5SM1004TMEM4LOAD26SM100_TMEM_LOAD_32dp32b32xESY_S18_NS4_39AutoVectorizingCopyWithAssumedAlignmentILi128EEENS4_14SM90_TMA_STOREES18_S1U_S1U_EEEvvEEEEvNT_6ParamsE,"",@"SHT_CUDA_INFO"
	.sectionflags	@""
	.align	4


	//----- nvinfo : EIATTR_CUDA_API_VERSION
	.align		4
        /*0000*/ 	.byte	0x04, 0x37
        /*0002*/ 	.short	(.L_31 - .L_30)
.L_30:
        /*0004*/ 	.word	0x00000082


	//----- nvinfo : EIATTR_KPARAM_INFO
	.align		4
.L_31:
        /*0008*/ 	.byte	0x04, 0x17
        /*000a*/ 	.short	(.L_33 - .L_32)
.L_32:
        /*000c*/ 	.word	0x00000000
        /*0010*/ 	.short	0x0000
        /*0012*/ 	.short	0x0000
        /*0014*/ 	.byte	0x00, 0xf0, 0x01, 0x20


	//----- nvinfo : EIATTR_AT_ENTRY_FRAGMENTS
	.align		4
.L_33:
        /*0018*/ 	.byte	0x04, 0x4f
        /*001a*/ 	.short	(.L_35 - .L_34)


	//   ....[0]....
.L_34:
        /*001c*/ 	.word	0x00000006


	//----- nvinfo : EIATTR_RESERVED_SMEM_USED
	.align		4
.L_35:
        /*0020*/ 	.byte	0x01, 0x41
	.zero		2


	//----- nvinfo : EIATTR_SPARSE_MMA_MASK
	.align		4
        /*0024*/ 	.byte	0x03, 0x50
        /*0026*/ 	.short	0x0000


	//----- nvinfo : EIATTR_TCGEN05_1CTA_USED
	.align		4
        /*0028*/ 	.byte	0x01, 0x51
	.zero		2


	//----- nvinfo : EIATTR_MAXREG_COUNT
	.align		4
        /*002c*/ 	.byte	0x03, 0x1b
        /*002e*/ 	.short	0x00ff


	//----- nvinfo : EIATTR_NUM_BARRIERS
	.align		4
        /*0030*/ 	.byte	0x02, 0x4c
        /*0032*/ 	.byte	0x07
	.zero		1


	//----- nvinfo : EIATTR_EXTERNS
	.align		4
        /*0034*/ 	.byte	0x04, 0x0f
        /*0036*/ 	.short	(.L_37 - .L_36)


	//   ....[0]....
	.align		4
.L_36:
        /*0038*/ 	.word	index@(__assertfail)


	//----- nvinfo : EIATTR_MERCURY_ISA_VERSION
	.align		4
.L_37:
        /*003c*/ 	.byte	0x03, 0x5f
        /*003e*/ 	.short	0x0101


	//----- nvinfo : EIATTR_INT_WARP_WIDE_INSTR_OFFSETS
	.align		4
        /*0040*/ 	.byte	0x04, 0x31
        /*0042*/ 	.short	(.L_39 - .L_38)


	//   ....[0]....
.L_38:
        /*0044*/ 	.word	0x00001e00


	//   ....[1]....
        /*0048*/ 	.word	0x00003880


	//   ....[2]....
        /*004c*/ 	.word	0x000038b0


	//   ....[3]....
        /*0050*/ 	.word	0x00003900


	//   ....[4]....
        /*0054*/ 	.word	0x00004220


	//   ....[5]....
        /*0058*/ 	.word	0x00004280


	//   ....[6]....
        /*005c*/ 	.word	0x00004360


	//   ....[7]....
        /*0060*/ 	.word	0x000043d0


	//   ....[8]....
        /*0064*/ 	.word	0x000044e0


	//   ....[9]....
        /*0068*/ 	.word	0x00004570


	//   ....[10]....
        /*006c*/ 	.word	0x00004740


	//   ....[11]....
        /*0070*/ 	.word	0x000048a0


	//----- nvinfo : EIATTR_COOP_GROUP_MASK_REGIDS
	.align		4
.L_39:
        /*0074*/ 	.byte	0x04, 0x29
        /*0076*/ 	.short	(.L_41 - .L_40)


	//   ....[0]....
.L_40:
        /*0078*/ 	.word	0xffffffff


	//   ....[1]....
        /*007c*/ 	.word	0xffffffff


	//   ....[2]....
        /*0080*/ 	.word	0xffffffff


	//   ....[3]....
        /*0084*/ 	.word	0xffffffff


	//   ....[4]....
        /*0088*/ 	.word	0xffffffff


	//   ....[5]....
        /*008c*/ 	.word	0xffffffff


	//   ....[6]....
        /*0090*/ 	.word	0xffffffff


	//   ....[7]....
        /*0094*/ 	.word	0xffffffff


	//   ....[8]....
        /*0098*/ 	.word	0xffffffff


	//   ....[9]....
        /*009c*/ 	.word	0xffffffff


	//   ....[10]....
        /*00a0*/ 	.word	0xffffffff


	//   ....[11]....
        /*00a4*/ 	.word	0xffffffff


	//   ....[12]....
        /*00a8*/ 	.word	0xffffffff


	//----- nvinfo : EIATTR_COOP_GROUP_INSTR_OFFSETS
	.align		4
.L_41:
        /*00ac*/ 	.byte	0x04, 0x28
        /*00ae*/ 	.short	(.L_43 - .L_42)


	//   ....[0]....
.L_42:
        /*00b0*/ 	.word	0x00000090


	//   ....[1]....
        /*00b4*/ 	.word	0x000004d0


	//   ....[2]....
        /*00b8*/ 	.word	0x00000680


	//   ....[3]....
        /*00bc*/ 	.word	0x00000820


	//   ....[4]....
        /*00c0*/ 	.word	0x00000920


	//   ....[5]....
        /*00c4*/ 	.word	0x00000a90


	//   ....[6]....
        /*00c8*/ 	.word	0x00000c30


	//   ....[7]....
        /*00cc*/ 	.word	0x00001ce0


	//   ....[8]....
        /*00d0*/ 	.word	0x00002be0


	//   ....[9]....
        /*00d4*/ 	.word	0x00002df0


	//   ....[10]....
        /*00d8*/ 	.word	0x00002e20


	//   ....[11]....
        /*00dc*/ 	.word	0x00003770


	//   ....[12]....
        /*00e0*/ 	.word	0x000039a0


	//----- nvinfo : EIATTR_VRC_CTA_INIT_COUNT
	.align		4
.L_43:
        /*00e4*/ 	.byte	0x02, 0x4a
        /*00e6*/ 	.byte	0x80
	.zero		1


	//----- nvinfo : EIATTR_SYSCALL_OFFSETS
	.align		4
        /*00e8*/ 	.byte	0x04, 0x46
        /*00ea*/ 	.short	(.L_45 - .L_44)


	//   ....[0]....
.L_44:
        /*00ec*/ 	.word	0x00005320


	//   ....[1]....
        /*00f0*/ 	.word	0x00005410


	//   ....[2]....
        /*00f4*/ 	.word	0x00005b80


	//   ....[3]....
        /*00f8*/ 	.word	0x00006800


	//   ....[4]....
        /*00fc*/ 	.word	0x00007450


	//   ....[5]....
        /*0100*/ 	.word	0x000080a0


	//----- nvinfo : EIATTR_MBARRIER_INSTR_OFFSETS
	.align		4
.L_45:
        /*0104*/ 	.byte	0x04, 0x39
        /*0106*/ 	.short	(.L_47 - .L_46)


	//   ....[0]....
.L_46:
        /*0108*/ 	.word	0x000005b0
        /*010c*/ 	.word	0x000000ff
        /*0110*/ 	.word	0x00000000
        /*0114*/ 	.short	0x0100
        /*0116*/ 	.byte	0x05
	.zero		1


	//   ....[1]....
        /*0118*/ 	.word	0x000005c0
        /*011c*/ 	.word	0x000000ff
        /*0120*/ 	.word	0x00000030
        /*0124*/ 	.short	0x0100
        /*0126*/ 	.byte	0x05
	.zero		1


	//   ....[2]....
        /*0128*/ 	.word	0x000005d0
        /*012c*/ 	.word	0x000000ff
        /*0130*/ 	.word	0x00000008
        /*0134*/ 	.short	0x0100
        /*0136*/ 	.byte	0x05
	.zero		1


	//   ....[3]....
        /*0138*/ 	.word	0x000005e0
        /*013c*/ 	.word	0x000000ff
        /*0140*/ 	.word	0x00000038
        /*0144*/ 	.short	0x0100
        /*0146*/ 	.byte	0x05
	.zero		1


	//   ....[4]....
        /*0148*/ 	.word	0x000005f0
        /*014c*/ 	.word	0x000000ff
        /*0150*/ 	.word	0x00000010
        /*0154*/ 	.short	0x0100
        /*0156*/ 	.byte	0x05
	.zero		1


	//   ....[5]....
        /*0158*/ 	.word	0x00000600
        /*015c*/ 	.word	0x000000ff
        /*0160*/ 	.word	0x00000040
        /*0164*/ 	.short	0x0100
        /*0166*/ 	.byte	0x05
	.zero		1


	//   ....[6]....
        /*0168*/ 	.word	0x00000610
        /*016c*/ 	.word	0x000000ff
        /*0170*/ 	.word	0x00000018
        /*0174*/ 	.short	0x0100
        /*0176*/ 	.byte	0x05
	.zero		1


	//   ....[7]....
        /*0178*/ 	.word	0x00000620
        /*017c*/ 	.word	0x000000ff
        /*0180*/ 	.word	0x00000048
        /*0184*/ 	.short	0x0100
        /*0186*/ 	.byte	0x05
	.zero		1


	//   ....[8]....
        /*0188*/ 	.word	0x00000630
        /*018c*/ 	.word	0x000000ff
        /*0190*/ 	.word	0x00000020
        /*0194*/ 	.short	0x0100
        /*0196*/ 	.byte	0x05
	.zero		1


	//   ....[9]....
        /*0198*/ 	.word	0x00000640
        /*019c*/ 	.word	0x000000ff
        /*01a0*/ 	.word	0x00000050
        /*01a4*/ 	.short	0x0100
        /*01a6*/ 	.byte	0x05
	.zero		1


	//   ....[10]....
        /*01a8*/ 	.word	0x00000650
        /*01ac*/ 	.word	0x000000ff
        /*01b0*/ 	.word	0x00000028
        /*01b4*/ 	.short	0x0100
        /*01b6*/ 	.byte	0x05
	.zero		1


	//   ....[11]....
        /*01b8*/ 	.word	0x00000660
        /*01bc*/ 	.word	0x000000ff
        /*01c0*/ 	.word	0x00000058
        /*01c4*/ 	.short	0x0100
        /*01c6*/ 	.byte	0x05
	.zero		1


	//   ....[12]....
        /*01c8*/ 	.word	0x00000790
        /*01cc*/ 	.word	0x000000ff
        /*01d0*/ 	.word	0x00000060
        /*01d4*/ 	.short	0x0100
        /*01d6*/ 	.byte	0x07
	.zero		1


	//   ....[13]....
        /*01d8*/ 	.word	0x000007a0
        /*01dc*/ 	.word	0x000000ff
        /*01e0*/ 	.word	0x00000080
        /*01e4*/ 	.short	0x0100
        /*01e6*/ 	.byte	0x07
	.zero		1


	//   ....[14]....
        /*01e8*/ 	.word	0x000007b0
        /*01ec*/ 	.word	0x000000ff
        /*01f0*/ 	.word	0x00000068
        /*01f4*/ 	.short	0x0100
        /*01f6*/ 	.byte	0x07
	.zero		1


	//   ....[15]....
        /*01f8*/ 	.word	0x000007c0
        /*01fc*/ 	.word	0x000000ff
        /*0200*/ 	.word	0x00000088
        /*0204*/ 	.short	0x0100
        /*0206*/ 	.byte	0x07
	.zero		1


	//   ....[16]....
        /*0208*/ 	.word	0x000007d0
        /*020c*/ 	.word	0x000000ff
        /*0210*/ 	.word	0x00000070
        /*0214*/ 	.short	0x0100
        /*0216*/ 	.byte	0x07
	.zero		1


	//   ....[17]....
        /*0218*/ 	.word	0x000007e0
        /*021c*/ 	.word	0x000000ff
        /*0220*/ 	.word	0x00000090
        /*0224*/ 	.short	0x0100
        /*0226*/ 	.byte	0x07
	.zero		1


	//   ....[18]....
        /*0228*/ 	.word	0x000007f0
        /*022c*/ 	.word	0x000000ff
        /*0230*/ 	.word	0x00000078
        /*0234*/ 	.short	0x0100
        /*0236*/ 	.byte	0x07
	.zero		1


	//   ....[19]....
        /*0238*/ 	.word	0x00000800
        /*023c*/ 	.word	0x000000ff
        /*0240*/ 	.word	0x00000098
        /*0244*/ 	.short	0x0100
        /*0246*/ 	.byte	0x07
	.zero		1


	//   ....[20]....
        /*0248*/ 	.word	0x000008f0
        /*024c*/ 	.word	0x000000ff
        /*0250*/ 	.word	0x000000a0
        /*0254*/ 	.short	0x0100
        /*0256*/ 	.byte	0x05
	.zero		1


	//   ....[21]....
        /*0258*/ 	.word	0x00000900
        /*025c*/ 	.word	0x000000ff
        /*0260*/ 	.word	0x000000a8
        /*0264*/ 	.short	0x0100
        /*0266*/ 	.byte	0x05
	.zero		1


	//   ....[22]....
        /*0268*/ 	.word	0x00000a40
        /*026c*/ 	.word	0x000000ff
        /*0270*/ 	.word	0x000000b0
        /*0274*/ 	.short	0x0100
        /*0276*/ 	.byte	0x05
	.zero		1


	//   ....[23]....
        /*0278*/ 	.word	0x00000a50
        /*027c*/ 	.word	0x000000ff
        /*0280*/ 	.word	0x000000c0
        /*0284*/ 	.short	0x0100
        /*0286*/ 	.byte	0x05
	.zero		1


	//   ....[24]....
        /*0288*/ 	.word	0x00000a60
        /*028c*/ 	.word	0x000000ff
        /*0290*/ 	.word	0x000000b8
        /*0294*/ 	.short	0x0100
        /*0296*/ 	.byte	0x05
	.zero		1


	//   ....[25]....
        /*0298*/ 	.word	0x00000a70
        /*029c*/ 	.word	0x000000ff
        /*02a0*/ 	.word	0x000000c8
        /*02a4*/ 	.short	0x0100
        /*02a6*/ 	.byte	0x05
	.zero		1


	//   ....[26]....
        /*02a8*/ 	.word	0x00000ba0
        /*02ac*/ 	.word	0x000000ff
        /*02b0*/ 	.word	0x000000d0
        /*02b4*/ 	.short	0x0100
        /*02b6*/ 	.byte	0x07
	.zero		1


	//   ....[27]....
        /*02b8*/ 	.word	0x00000bb0
        /*02bc*/ 	.word	0x000000ff
        /*02c0*/ 	.word	0x000000f0
        /*02c4*/ 	.short	0x0100
        /*02c6*/ 	.byte	0x07
	.zero		1


	//   ....[28]....
        /*02c8*/ 	.word	0x00000bc0
        /*02cc*/ 	.word	0x000000ff
        /*02d0*/ 	.word	0x000000d8
        /*02d4*/ 	.short	0x0100
        /*02d6*/ 	.byte	0x07
	.zero		1


	//   ....[29]....
        /*02d8*/ 	.word	0x00000bd0
        /*02dc*/ 	.word	0x000000ff
        /*02e0*/ 	.word	0x000000f8
        /*02e4*/ 	.short	0x0100
        /*02e6*/ 	.byte	0x07
	.zero		1


	//   ....[30]....
        /*02e8*/ 	.word	0x00000be0
        /*02ec*/ 	.word	0x000000ff
        /*02f0*/ 	.word	0x000000e0
        /*02f4*/ 	.short	0x0100
        /*02f6*/ 	.byte	0x07
	.zero		1


	//   ....[31]....
        /*02f8*/ 	.word	0x00000bf0
        /*02fc*/ 	.word	0x000000ff
        /*0300*/ 	.word	0x00000100
        /*0304*/ 	.short	0x0100
        /*0306*/ 	.byte	0x07
	.zero		1


	//   ....[32]....
        /*0308*/ 	.word	0x00000c00
        /*030c*/ 	.word	0x000000ff
        /*0310*/ 	.word	0x000000e8
        /*0314*/ 	.short	0x0100
        /*0316*/ 	.byte	0x07
	.zero		1


	//   ....[33]....
        /*0318*/ 	.word	0x00000c10
        /*031c*/ 	.word	0x000000ff
        /*0320*/ 	.word	0x00000108
        /*0324*/ 	.short	0x0100
        /*0326*/ 	.byte	0x07
	.zero		1


	//   ....[34]....
        /*0328*/ 	.word	0x00000d00
        /*032c*/ 	.word	0x000000ff
        /*0330*/ 	.word	0x00000110
        /*0334*/ 	.short	0x0100
        /*0336*/ 	.byte	0x05
	.zero		1


	//   ....[35]....
        /*0338*/ 	.word	0x00000d10
        /*033c*/ 	.word	0x000000ff
        /*0340*/ 	.word	0x00000120
        /*0344*/ 	.short	0x0100
        /*0346*/ 	.byte	0x05
	.zero		1


	//   ....[36]....
        /*0348*/ 	.word	0x00000d20
        /*034c*/ 	.word	0x000000ff
        /*0350*/ 	.word	0x00000118
        /*0354*/ 	.short	0x0100
        /*0356*/ 	.byte	0x05
	.zero		1


	//   ....[37]....
        /*0358*/ 	.word	0x00000d30
        /*035c*/ 	.word	0x000000ff
        /*0360*/ 	.word	0x00000128
        /*0364*/ 	.short	0x0100
        /*0366*/ 	.byte	0x05
	.zero		1


	//   ....[38]....
        /*0368*/ 	.word	0x00001600
        /*036c*/ 	.word	0x00000002
        /*0370*/ 	.word	0x00000120
        /*0374*/ 	.short	0x010a
        /*0376*/ 	.byte	0xff
	.zero		1


	//   ....[39]....
        /*0378*/ 	.word	0x00001630
        /*037c*/ 	.word	0x00000002
        /*0380*/ 	.word	0x00000110
        /*0384*/ 	.short	0x0101
        /*0386*/ 	.byte	0xff
	.zero		1


	//   ....[40]....
        /*0388*/ 	.word	0x00001700
        /*038c*/ 	.word	0x000000ff
        /*0390*/ 	.word	0x00000030
        /*0394*/ 	.short	0x010a
        /*0396*/ 	.byte	0x08
	.zero		1


	//   ....[41]....
        /*0398*/ 	.word	0x000017a0
        /*039c*/ 	.word	0x000000ff
        /*03a0*/ 	.word	0x00000030
        /*03a4*/ 	.short	0x010a
        /*03a6*/ 	.byte	0x21
	.zero		1


	//   ....[42]....
        /*03a8*/ 	.word	0x00001900
        /*03ac*/ 	.word	0x000000ff
        /*03b0*/ 	.word	0x00000030
        /*03b4*/ 	.short	0x010a
        /*03b6*/ 	.byte	0x08
	.zero		1


	//   ....[43]....
        /*03b8*/ 	.word	0x000019f0
        /*03bc*/ 	.word	0x000000ff
        /*03c0*/ 	.word	0x000000a8
        /*03c4*/ 	.short	0x0101
        /*03c6*/ 	.byte	0x04
	.zero		1


	//   ....[44]....
        /*03c8*/ 	.word	0x00001a10
        /*03cc*/ 	.word	0x000000ff
        /*03d0*/ 	.word	0x00000030
        /*03d4*/ 	.short	0x010a
        /*03d6*/ 	.byte	0x08
	.zero		1


	//   ....[45]....
        /*03d8*/ 	.word	0x00001a90
        /*03dc*/ 	.word	0x000000ff
        /*03e0*/ 	.word	0x00000030
        /*03e4*/ 	.short	0x010a
        /*03e6*/ 	.byte	0x11
	.zero		1


	//   ....[46]....
        /*03e8*/ 	.word	0x00001bf0
        /*03ec*/ 	.word	0x000000ff
        /*03f0*/ 	.word	0x00000030
        /*03f4*/ 	.short	0x010a
        /*03f6*/ 	.byte	0x08
	.zero		1


	//   ....[47]....
        /*03f8*/ 	.word	0x00001d10
        /*03fc*/ 	.word	0x00000002
        /*0400*/ 	.word	0x000000b0
        /*0404*/ 	.short	0x010a
        /*0406*/ 	.byte	0xff
	.zero		1


	//   ....[48]....
        /*0408*/ 	.word	0x00001dd0
        /*040c*/ 	.word	0x00000002
        /*0410*/ 	.word	0x00000000
        /*0414*/ 	.short	0x0101
        /*0416*/ 	.byte	0xff
	.zero		1


	//   ....[49]....
        /*0418*/ 	.word	0x00002330
        /*041c*/ 	.word	0x000000ff
        /*0420*/ 	.word	0x00000000
        /*0424*/ 	.short	0x010a
        /*0426*/ 	.byte	0x05
	.zero		1


	//   ....[50]....
        /*0428*/ 	.word	0x000023c0
        /*042c*/ 	.word	0x000000ff
        /*0430*/ 	.word	0x00000000
        /*0434*/ 	.short	0x010a
        /*0436*/ 	.byte	0x05
	.zero		1


	//   ....[51]....
        /*0438*/ 	.word	0x00002450
        /*043c*/ 	.word	0x000000ff
        /*0440*/ 	.word	0x00000000
        /*0444*/ 	.short	0x010a
        /*0446*/ 	.byte	0x05
	.zero		1


	//   ....[52]....
        /*0448*/ 	.word	0x000024e0
        /*044c*/ 	.word	0x000000ff
        /*0450*/ 	.word	0x00000000
        /*0454*/ 	.short	0x010a
        /*0456*/ 	.byte	0x05
	.zero		1


	//   ....[53]....
        /*0458*/ 	.word	0x00002570
        /*045c*/ 	.word	0x000000ff
        /*0460*/ 	.word	0x00000000
        /*0464*/ 	.short	0x010a
        /*0466*/ 	.byte	0x05
	.zero		1


	//   ....[54]....
        /*0468*/ 	.word	0x00002610
        /*046c*/ 	.word	0x00000000
        /*0470*/ 	.word	0x00000000
        /*0474*/ 	.short	0x010a
        /*0476*/ 	.byte	0xff
	.zero		1


	//   ....[55]....
        /*0478*/ 	.word	0x00002730
        /*047c*/ 	.word	0x00000000
        /*0480*/ 	.word	0x00000110
        /*0484*/ 	.short	0x010a
        /*0486*/ 	.byte	0xff
	.zero		1


	//   ....[56]....
        /*0488*/ 	.word	0x000027a0
        /*048c*/ 	.word	0x00000000
        /*0490*/ 	.word	0x00000000
        /*0494*/ 	.short	0x0101
        /*0496*/ 	.byte	0xff
	.zero		1


	//   ....[57]....
        /*0498*/ 	.word	0x000027c0
        /*049c*/ 	.word	0x000000ff
        /*04a0*/ 	.word	0x000000c0
        /*04a4*/ 	.short	0x010a
        /*04a6*/ 	.byte	0x05
	.zero		1


	//   ....[58]....
        /*04a8*/ 	.word	0x000028e0
        /*04ac*/ 	.word	0x00000000
        /*04b0*/ 	.word	0x000000b0
        /*04b4*/ 	.short	0x010a
        /*04b6*/ 	.byte	0xff
	.zero		1


	//   ....[59]....
        /*04b8*/ 	.word	0x000029e0
        /*04bc*/ 	.word	0x00000000
        /*04c0*/ 	.word	0x00000000
        /*04c4*/ 	.short	0x0101
        /*04c6*/ 	.byte	0xff
	.zero		1


	//   ....[60]....
        /*04c8*/ 	.word	0x00002a70
        /*04cc*/ 	.word	0x000000ff
        /*04d0*/ 	.word	0x000000c0
        /*04d4*/ 	.short	0x0106
        /*04d6*/ 	.byte	0x05
	.zero		1


	//   ....[61]....
        /*04d8*/ 	.word	0x00002a90
        /*04dc*/ 	.word	0x000000ff
        /*04e0*/ 	.word	0x000000c0
        /*04e4*/ 	.short	0x010a
        /*04e6*/ 	.byte	0x05
	.zero		1


	//   ....[62]....
        /*04e8*/ 	.word	0x00002b20
        /*04ec*/ 	.word	0x000000ff
        /*04f0*/ 	.word	0x000000c0
        /*04f4*/ 	.short	0x0106
        /*04f6*/ 	.byte	0x04
	.zero		1


	//   ....[63]....
        /*04f8*/ 	.word	0x00002b60
        /*04fc*/ 	.word	0x00000000
        /*0500*/ 	.word	0x000000c0
        /*0504*/ 	.short	0x010a
        /*0506*/ 	.byte	0xff
	.zero		1


	//   ....[64]....
        /*0508*/ 	.word	0x00003060
        /*050c*/ 	.word	0x00000000
        /*0510*/ 	.word	0x000000b0
        /*0514*/ 	.short	0x010a
        /*0516*/ 	.byte	0xff
	.zero		1


	//   ....[65]....
        /*0518*/ 	.word	0x00003170
        /*051c*/ 	.word	0x00000003
        /*0520*/ 	.word	0x00000000
        /*0524*/ 	.short	0x0101
        /*0526*/ 	.byte	0xff
	.zero		1


	//   ....[66]....
        /*0528*/ 	.word	0x00003180
        /*052c*/ 	.word	0x000000ff
        /*0530*/ 	.word	0x00000000
        /*0534*/ 	.short	0x010a
        /*0536*/ 	.byte	0x04
	.zero		1


	//   ....[67]....
        /*0538*/ 	.word	0x000031a0
        /*053c*/ 	.word	0x000000ff
        /*0540*/ 	.word	0x000000f0
        /*0544*/ 	.short	0x010a
        /*0546*/ 	.byte	0x08
	.zero		1


	//   ....[68]....
        /*0548*/ 	.word	0x00003270
        /*054c*/ 	.word	0x000000ff
        /*0550*/ 	.word	0x00000000
        /*0554*/ 	.short	0x010a
        /*0556*/ 	.byte	0x07
	.zero		1


	//   ....[69]....
        /*0558*/ 	.word	0x000033b0
        /*055c*/ 	.word	0x000000ff
        /*0560*/ 	.word	0x00000000
        /*0564*/ 	.short	0x010a
        /*0566*/ 	.byte	0x04
	.zero		1


	//   ....[70]....
        /*0568*/ 	.word	0x000035a0
        /*056c*/ 	.word	0x000000ff
        /*0570*/ 	.word	0x00000000
        /*0574*/ 	.short	0x010a
        /*0576*/ 	.byte	0x05
	.zero		1


	//   ....[71]....
        /*0578*/ 	.word	0x00003630
        /*057c*/ 	.word	0x000000ff
        /*0580*/ 	.word	0x00000000
        /*0584*/ 	.short	0x010a
        /*0586*/ 	.byte	0x05
	.zero		1


	//   ....[72]....
        /*0588*/ 	.word	0x000036c0
        /*058c*/ 	.word	0x000000ff
        /*0590*/ 	.word	0x00000000
        /*0594*/ 	.short	0x010a
        /*0596*/ 	.byte	0x05
	.zero		1


	//   ....[73]....
        /*0598*/ 	.word	0x00003750
        /*059c*/ 	.word	0x000000ff
        /*05a0*/ 	.word	0x00000000
        /*05a4*/ 	.short	0x010a
        /*05a6*/ 	.byte	0x07
	.zero		1


	//   ....[74]....
        /*05a8*/ 	.word	0x00003bd0
        /*05ac*/ 	.word	0x00000000
        /*05b0*/ 	.word	0x000000b0
        /*05b4*/ 	.short	0x010a
        /*05b6*/ 	.byte	0xff
	.zero		1


	//   ....[75]....
        /*05b8*/ 	.word	0x00003c90
        /*05bc*/ 	.word	0x00000000
        /*05c0*/ 	.word	0x00000000
        /*05c4*/ 	.short	0x0101
        /*05c6*/ 	.byte	0xff
	.zero		1


	//   ....[76]....
        /*05c8*/ 	.word	0x00003fb0
        /*05cc*/ 	.word	0x000000ff
        /*05d0*/ 	.word	0x000000a8
        /*05d4*/ 	.short	0x010a
        /*05d6*/ 	.byte	0x07
	.zero		1


	//   ....[77]....
        /*05d8*/ 	.word	0x000041a0
        /*05dc*/ 	.word	0x000000ff
        /*05e0*/ 	.word	0x00000080
        /*05e4*/ 	.short	0x010a
        /*05e6*/ 	.byte	0x07
	.zero		1


	//   ....[78]....
        /*05e8*/ 	.word	0x00004310
        /*05ec*/ 	.word	0x000000ff
        /*05f0*/ 	.word	0x00000060
        /*05f4*/ 	.short	0x010b
        /*05f6*/ 	.byte	0x07
	.zero		1


	//   ....[79]....
        /*05f8*/ 	.word	0x00004320
        /*05fc*/ 	.word	0x000000ff
        /*0600*/ 	.word	0x00000000
        /*0604*/ 	.short	0x0101
        /*0606*/ 	.byte	0x08
	.zero		1


	//   ....[80]....
        /*0608*/ 	.word	0x00004330
        /*060c*/ 	.word	0x000000ff
        /*0610*/ 	.word	0x00000088
        /*0614*/ 	.short	0x010a
        /*0616*/ 	.byte	0x07
	.zero		1


	//   ....[81]....
        /*0618*/ 	.word	0x00004480
        /*061c*/ 	.word	0x000000ff
        /*0620*/ 	.word	0x00000068
        /*0624*/ 	.short	0x010b
        /*0626*/ 	.byte	0x07
	.zero		1


	//   ....[82]....
        /*0628*/ 	.word	0x00004490
        /*062c*/ 	.word	0x000000ff
        /*0630*/ 	.word	0x00000000
        /*0634*/ 	.short	0x0101
        /*0636*/ 	.byte	0x08
	.zero		1


	//   ....[83]....
        /*0638*/ 	.word	0x000044a0
        /*063c*/ 	.word	0x000000ff
        /*0640*/ 	.word	0x00000090
        /*0644*/ 	.short	0x010a
        /*0646*/ 	.byte	0x07
	.zero		1


	//   ....[84]....
        /*0648*/ 	.word	0x00004620
        /*064c*/ 	.word	0x000000ff
        /*0650*/ 	.word	0x00000070
        /*0654*/ 	.short	0x010b
        /*0656*/ 	.byte	0x07
	.zero		1


	//   ....[85]....
        /*0658*/ 	.word	0x00004660
        /*065c*/ 	.word	0x000000ff
        /*0660*/ 	.word	0x00000000
        /*0664*/ 	.short	0x0101
        /*0666*/ 	.byte	0x08
	.zero		1


	//   ....[86]....
        /*0668*/ 	.word	0x000046a0
        /*066c*/ 	.word	0x000000ff
        /*0670*/ 	.word	0x00000098
        /*0674*/ 	.short	0x010a
        /*0676*/ 	.byte	0x07
	.zero		1


	//   ....[87]....
        /*0678*/ 	.word	0x000048e0
        /*067c*/ 	.word	0x000000ff
        /*0680*/ 	.word	0x00000078
        /*0684*/ 	.short	0x010b
        /*0686*/ 	.byte	0x07
	.zero		1


	//   ....[88]....
        /*0688*/ 	.word	0x00004900
        /*068c*/ 	.word	0x000000ff
        /*0690*/ 	.word	0x00000000
        /*0694*/ 	.short	0x0101
        /*0696*/ 	.byte	0x0d
	.zero		1


	//   ....[89]....
        /*0698*/ 	.word	0x00004930
        /*069c*/ 	.word	0x000000ff
        /*06a0*/ 	.word	0x00000080
        /*06a4*/ 	.short	0x010a
        /*06a6*/ 	.byte	0x07
	.zero		1


	//   ....[90]....
        /*06a8*/ 	.word	0x00004950
        /*06ac*/ 	.word	0x000000ff
        /*06b0*/ 	.word	0x00000088
        /*06b4*/ 	.short	0x010a
        /*06b6*/ 	.byte	0x07
	.zero		1


	//   ....[91]....
        /*06b8*/ 	.word	0x00004970
        /*06bc*/ 	.word	0x000000ff
        /*06c0*/ 	.word	0x00000090
        /*06c4*/ 	.short	0x010a
        /*06c6*/ 	.byte	0x07
	.zero		1


	//   ....[92]....
        /*06c8*/ 	.word	0x000049b0
        /*06cc*/ 	.word	0x00000000
        /*06d0*/ 	.word	0x00000098
        /*06d4*/ 	.short	0x010a
        /*06d6*/ 	.byte	0xff
	.zero		1


	//   ....[93]....
        /*06d8*/ 	.word	0x00004ce0
        /*06dc*/ 	.word	0x00000000
        /*06e0*/ 	.word	0x000000b0
        /*06e4*/ 	.short	0x010a
        /*06e6*/ 	.byte	0xff
	.zero		1


	//   ....[94]....
        /*06e8*/ 	.word	0x00004df0
        /*06ec*/ 	.word	0x00000000
        /*06f0*/ 	.word	0x00000000
        /*06f4*/ 	.short	0x0101
        /*06f6*/ 	.byte	0xff
	.zero		1


	//   ....[95]....
        /*06f8*/ 	.word	0x00005840
        /*06fc*/ 	.word	0x000000ff
        /*0700*/ 	.word	0x00000060
        /*0704*/ 	.short	0x010a
        /*0706*/ 	.byte	0x30
	.zero		1


	//   ....[96]....
        /*0708*/ 	.word	0x00005880
        /*070c*/ 	.word	0x00000040
        /*0710*/ 	.word	0x000000d0
        /*0714*/ 	.short	0x010a
        /*0716*/ 	.byte	0xff
	.zero		1


	//   ....[97]....
        /*0718*/ 	.word	0x00005970
        /*071c*/ 	.word	0x000000ff
        /*0720*/ 	.word	0x00000060
        /*0724*/ 	.short	0x010a
        /*0726*/ 	.byte	0x30
	.zero		1


	//   ....[98]....
        /*0728*/ 	.word	0x00005a60
        /*072c*/ 	.word	0x00000040
        /*0730*/ 	.word	0x000000d0
        /*0734*/ 	.short	0x010a
        /*0736*/ 	.byte	0xff
	.zero		1


	//   ....[99]....
        /*0738*/ 	.word	0x00006530
        /*073c*/ 	.word	0x00000000
        /*0740*/ 	.word	0x00000000
        /*0744*/ 	.short	0x0101
        /*0746*/ 	.byte	0xff
	.zero		1


	//   ....[100]....
        /*0748*/ 	.word	0x00006540
        /*074c*/ 	.word	0x00000002
        /*0750*/ 	.word	0x00000060
        /*0754*/ 	.short	0x010a
        /*0756*/ 	.byte	0xff
	.zero		1


	//   ....[101]....
        /*0758*/ 	.word	0x00006620
        /*075c*/ 	.word	0x00000002
        /*0760*/ 	.word	0x00000060
        /*0764*/ 	.short	0x010a
        /*0766*/ 	.byte	0xff
	.zero		1


	//   ....[102]....
        /*0768*/ 	.word	0x00007180
        /*076c*/ 	.word	0x00000048
        /*0770*/ 	.word	0x00000000
        /*0774*/ 	.short	0x0101
        /*0776*/ 	.byte	0xff
	.zero		1


	//   ....[103]....
        /*0778*/ 	.word	0x000071a0
        /*077c*/ 	.word	0x00000000
        /*0780*/ 	.word	0x00000060
        /*0784*/ 	.short	0x010a
        /*0786*/ 	.byte	0xff
	.zero		1


	//   ....[104]....
        /*0788*/ 	.word	0x00007270
        /*078c*/ 	.word	0x00000000
        /*0790*/ 	.word	0x00000060
        /*0794*/ 	.short	0x010a
        /*0796*/ 	.byte	0xff
	.zero		1


	//   ....[105]....
        /*0798*/ 	.word	0x00007dd0
        /*079c*/ 	.word	0x00000048
        /*07a0*/ 	.word	0x00000000
        /*07a4*/ 	.short	0x0101
        /*07a6*/ 	.byte	0xff
	.zero		1


	//   ....[106]....
        /*07a8*/ 	.word	0x00007df0
        /*07ac*/ 	.word	0x00000000
        /*07b0*/ 	.word	0x00000060
        /*07b4*/ 	.short	0x010a
        /*07b6*/ 	.byte	0xff
	.zero		1


	//   ....[107]....
        /*07b8*/ 	.word	0x00007ec0
        /*07bc*/ 	.word	0x00000000
        /*07c0*/ 	.word	0x00000060
        /*07c4*/ 	.short	0x010a
        /*07c6*/ 	.byte	0xff
	.zero		1


	//   ....[108]....
        /*07c8*/ 	.word	0x00008220
        /*07cc*/ 	.word	0x000000ff
        /*07d0*/ 	.word	0x00000000
        /*07d4*/ 	.short	0x0101
        /*07d6*/ 	.byte	0x05
	.zero		1


	//   ....[109]....
        /*07d8*/ 	.word	0x00008a80
        /*07dc*/ 	.word	0x00000000
        /*07e0*/ 	.word	0x00000000
        /*07e4*/ 	.short	0x0101
        /*07e6*/ 	.byte	0xff
	.zero		1


	//   ....[110]....
        /*07e8*/ 	.word	0x00008cf0
        /*07ec*/ 	.word	0x000000ff
        /*07f0*/ 	.word	0x00000000
        /*07f4*/ 	.short	0x0101
        /*07f6*/ 	.byte	0x04
	.zero		1


	//   ....[111]....
        /*07f8*/ 	.word	0x00008d10
        /*07fc*/ 	.word	0x00000002
        /*0800*/ 	.word	0x00000120
        /*0804*/ 	.short	0x010a
        /*0806*/ 	.byte	0xff
	.zero		1


	//   ....[112]....
        /*0808*/ 	.word	0x00008d70
        /*080c*/ 	.word	0x00000002
        /*0810*/ 	.word	0x00000030
        /*0814*/ 	.short	0x010a
        /*0816*/ 	.byte	0xff
	.zero		1


	//   ....[113]....
        /*0818*/ 	.word	0x00008dd0
        /*081c*/ 	.word	0x00000002
        /*0820*/ 	.word	0x00000030
        /*0824*/ 	.short	0x010a
        /*0826*/ 	.byte	0xff
	.zero		1


	//   ....[114]....
        /*0828*/ 	.word	0x00008e20
        /*082c*/ 	.word	0x00000002
        /*0830*/ 	.word	0x000000b0
        /*0834*/ 	.short	0x010a
        /*0836*/ 	.byte	0xff
	.zero		1


	//   ....[115]....
        /*0838*/ 	.word	0x00008e80
        /*083c*/ 	.word	0x00000000
        /*0840*/ 	.word	0x00000000
        /*0844*/ 	.short	0x010a
        /*0846*/ 	.byte	0xff
	.zero		1


	//   ....[116]....
        /*0848*/ 	.word	0x00008ee0
        /*084c*/ 	.word	0x00000000
        /*0850*/ 	.word	0x00000000
        /*0854*/ 	.short	0x010a
        /*0856*/ 	.byte	0xff
	.zero		1


	//   ....[117]....
        /*0858*/ 	.word	0x00008f40
        /*085c*/ 	.word	0x00000000
        /*0860*/ 	.word	0x00000000
        /*0864*/ 	.short	0x010a
        /*0866*/ 	.byte	0xff
	.zero		1


	//   ....[118]....
        /*0868*/ 	.word	0x00008fa0
        /*086c*/ 	.word	0x00000000
        /*0870*/ 	.word	0x00000000
        /*0874*/ 	.short	0x010a
        /*0876*/ 	.byte	0xff
	.zero		1


	//   ....[119]....
        /*0878*/ 	.word	0x00009000
        /*087c*/ 	.word	0x00000000
        /*0880*/ 	.word	0x00000000
        /*0884*/ 	.short	0x010a
        /*0886*/ 	.byte	0xff
	.zero		1


	//   ....[120]....
        /*0888*/ 	.word	0x00009050
        /*088c*/ 	.word	0x00000000
        /*0890*/ 	.word	0x00000110
        /*0894*/ 	.short	0x010a
        /*0896*/ 	.byte	0xff
	.zero		1


	//   ....[121]....
        /*0898*/ 	.word	0x000090b0
        /*089c*/ 	.word	0x00000000
        /*08a0*/ 	.word	0x000000c0
        /*08a4*/ 	.short	0x010a
        /*08a6*/ 	.byte	0xff
	.zero		1


	//   ....[122]....
        /*08a8*/ 	.word	0x00009100
        /*08ac*/ 	.word	0x00000000
        /*08b0*/ 	.word	0x000000b0
        /*08b4*/ 	.short	0x010a
        /*08b6*/ 	.byte	0xff
	.zero		1


	//   ....[123]....
        /*08b8*/ 	.word	0x00009160
        /*08bc*/ 	.word	0x00000000
        /*08c0*/ 	.word	0x000000c0
        /*08c4*/ 	.short	0x010a
        /*08c6*/ 	.byte	0xff
	.zero		1


	//   ....[124]....
        /*08c8*/ 	.word	0x000091b0
        /*08cc*/ 	.word	0x00000000
        /*08d0*/ 	.word	0x000000b0
        /*08d4*/ 	.short	0x010a
        /*08d6*/ 	.byte	0xff
	.zero		1


	//   ....[125]....
        /*08d8*/ 	.word	0x00009210
        /*08dc*/ 	.word	0x00000002
        /*08e0*/ 	.word	0x000000f0
        /*08e4*/ 	.short	0x010a
        /*08e6*/ 	.byte	0xff
	.zero		1


	//   ....[126]....
        /*08e8*/ 	.word	0x00009270
        /*08ec*/ 	.word	0x00000000
        /*08f0*/ 	.word	0x00000000
        /*08f4*/ 	.short	0x010a
        /*08f6*/ 	.byte	0xff
	.zero		1


	//   ....[127]....
        /*08f8*/ 	.word	0x000092d0
        /*08fc*/ 	.word	0x00000000
        /*0900*/ 	.word	0x00000000
        /*0904*/ 	.short	0x010a
        /*0906*/ 	.byte	0xff
	.zero		1


	//   ....[128]....
        /*0908*/ 	.word	0x00009330
        /*090c*/ 	.word	0x00000000
        /*0910*/ 	.word	0x00000000
        /*0914*/ 	.short	0x010a
        /*0916*/ 	.byte	0xff
	.zero		1


	//   ....[129]....
        /*0918*/ 	.word	0x00009390
        /*091c*/ 	.word	0x00000000
        /*0920*/ 	.word	0x00000000
        /*0924*/ 	.short	0x010a
        /*0926*/ 	.byte	0xff
	.zero		1


	//   ....[130]....
        /*0928*/ 	.word	0x000093f0
        /*092c*/ 	.word	0x00000000
        /*0930*/ 	.word	0x00000000
        /*0934*/ 	.short	0x010a
        /*0936*/ 	.byte	0xff
	.zero		1


	//   ....[131]....
        /*0938*/ 	.word	0x00009440
        /*093c*/ 	.word	0x00000000
        /*0940*/ 	.word	0x000000b0
        /*0944*/ 	.short	0x010a
        /*0946*/ 	.byte	0xff
	.zero		1


	//   ....[132]....
        /*0948*/ 	.word	0x000094a0
        /*094c*/ 	.word	0x00000000
        /*0950*/ 	.word	0x000000a8
        /*0954*/ 	.short	0x010a
        /*0956*/ 	.byte	0xff
	.zero		1


	//   ....[133]....
        /*0958*/ 	.word	0x00009500
        /*095c*/ 	.word	0x00000000
        /*0960*/ 	.word	0x00000080
        /*0964*/ 	.short	0x010a
        /*0966*/ 	.byte	0xff
	.zero		1


	//   ....[134]....
        /*0968*/ 	.word	0x00009560
        /*096c*/ 	.word	0x00000000
        /*0970*/ 	.word	0x00000088
        /*0974*/ 	.short	0x010a
        /*0976*/ 	.byte	0xff
	.zero		1


	//   ....[135]....
        /*0978*/ 	.word	0x000095c0
        /*097c*/ 	.word	0x00000000
        /*0980*/ 	.word	0x00000090
        /*0984*/ 	.short	0x010a
        /*0986*/ 	.byte	0xff
	.zero		1


	//   ....[136]....
        /*0988*/ 	.word	0x00009620
        /*098c*/ 	.word	0x00000000
        /*0990*/ 	.word	0x00000098
        /*0994*/ 	.short	0x010a
        /*0996*/ 	.byte	0xff
	.zero		1


	//   ....[137]....
        /*0998*/ 	.word	0x00009680
        /*099c*/ 	.word	0x00000000
        /*09a0*/ 	.word	0x00000080
        /*09a4*/ 	.short	0x010a
        /*09a6*/ 	.byte	0xff
	.zero		1


	//   ....[138]....
        /*09a8*/ 	.word	0x000096e0
        /*09ac*/ 	.word	0x00000000
        /*09b0*/ 	.word	0x00000088
        /*09b4*/ 	.short	0x010a
        /*09b6*/ 	.byte	0xff
	.zero		1


	//   ....[139]....
        /*09b8*/ 	.word	0x00009740
        /*09bc*/ 	.word	0x00000000
        /*09c0*/ 	.word	0x00000090
        /*09c4*/ 	.short	0x010a
        /*09c6*/ 	.byte	0xff
	.zero		1


	//   ....[140]....
        /*09c8*/ 	.word	0x00009790
        /*09cc*/ 	.word	0x00000000
        /*09d0*/ 	.word	0x000000b0
        /*09d4*/ 	.short	0x010a
        /*09d6*/ 	.byte	0xff
	.zero		1


	//   ....[141]....
        /*09d8*/ 	.word	0x000097f0
        /*09dc*/ 	.word	0x00000002
        /*09e0*/ 	.word	0x00000060
        /*09e4*/ 	.short	0x010a
        /*09e6*/ 	.byte	0xff
	.zero		1


	//   ....[142]....
        /*09e8*/ 	.word	0x00009840
        /*09ec*/ 	.word	0x00000040
        /*09f0*/ 	.word	0x000000d0
        /*09f4*/ 	.short	0x010a
        /*09f6*/ 	.byte	0xff
	.zero		1


	//   ....[143]....
        /*09f8*/ 	.word	0x00009890
        /*09fc*/ 	.word	0x00000002
        /*0a00*/ 	.word	0x00000060
        /*0a04*/ 	.short	0x010a
        /*0a06*/ 	.byte	0xff
	.zero		1


	//   ....[144]....
        /*0a08*/ 	.word	0x000098e0
        /*0a0c*/ 	.word	0x00000000
        /*0a10*/ 	.word	0x00000060
        /*0a14*/ 	.short	0x010a
        /*0a16*/ 	.byte	0xff
	.zero		1


	//   ....[145]....
        /*0a18*/ 	.word	0x00009930
        /*0a1c*/ 	.word	0x00000000
        /*0a20*/ 	.word	0x00000060
        /*0a24*/ 	.short	0x010a
        /*0a26*/ 	.byte	0xff
	.zero		1


	//----- nvinfo : EIATTR_NUM_MBARRIERS
	.align		4
.L_47:
        /*0a28*/ 	.byte	0x03, 0x38
        /*0a2a*/ 	.short	0x0026


	//----- nvinfo : EIATTR_EXIT_INSTR_OFFSETS
	.align		4
        /*0a2c*/ 	.byte	0x04, 0x1c
        /*0a2e*/ 	.short	(.L_49 - .L_48)


	//   ....[0]....
.L_48:
        /*0a30*/ 	.word	0x00002640


	//   ....[1]....
        /*0a34*/ 	.word	0x00002b30


	//   ....[2]....
        /*0a38*/ 	.word	0x00002b90


	//   ....[3]....
        /*0a3c*/ 	.word	0x000039b0


	//   ....[4]....
        /*0a40*/ 	.word	0x000049e0


	//   ....[5]....
        /*0a44*/ 	.word	0x00004a20


	//   ....[6]....
        /*0a48*/ 	.word	0x00008be0


	//   ....[7]....
        /*0a4c*/ 	.word	0x00008c60


	//   ....[8]....
        /*0a50*/ 	.word	0x00008c90


	//   ....[9]....
        /*0a54*/ 	.word	0x00008d00


	//----- nvinfo : EIATTR_MAX_THREADS
	.align		4
.L_49:
        /*0a58*/ 	.byte	0x04, 0x05
        /*0a5a*/ 	.short	(.L_51 - .L_50)
.L_50:
        /*0a5c*/ 	.word	0x00000100
        /*0a60*/ 	.word	0x00000001
        /*0a64*/ 	.word	0x00000001


	//----- nvinfo : EIATTR_CRS_STACK_SIZE
	.align		4
.L_51:
        /*0a68*/ 	.byte	0x04, 0x1e
        /*0a6a*/ 	.short	(.L_53 - .L_52)
.L_52:
        /*0a6c*/ 	.word	0x00000000


	//----- nvinfo : EIATTR_CBANK_PARAM_SIZE
	.align		4
.L_53:
        /*0a70*/ 	.byte	0x03, 0x19
        /*0a72*/ 	.short	0x0800


	//----- nvinfo : EIATTR_PARAM_CBANK
	.align		4
        /*0a74*/ 	.byte	0x04, 0x0a
        /*0a76*/ 	.short	(.L_55 - .L_54)
	.align		4
.L_54:
        /*0a78*/ 	.word	index@(.nv.constant0._ZN7cutlass13device_kernelINS_4gemm6kernel13GemmUniversalIN4cute5tupleIJiiiiEEENS1_10collective13CollectiveMmaINS1_35MainloopSm100TmaUmmaWarpSpecializedILi6ELi2ELi4ENS5_IJNS4_1CILi1EEESB_SB_EEEEENS5_IJNSA_ILi128EEESE_NSA_ILi32EEEEEENS_10bfloat16_tENS5_IJlSB_lEEESH_SI_NS4_8TiledMMAINS4_8MMA_AtomIJNS4_20SM100_MMA_F16BF16_SSISH_SH_fLi128ELi128ELNS4_4UMMA5MajorE0ELSN_0ELNSM_7ScaleInE0ELSO_0EEEEEENS4_6LayoutISC_NS5_IJNSA_ILi0EEESS_SS_EEEEENS5_IJNS4_10UnderscoreESV_SV_EEEEENS4_13SM90_TMA_LOADENS4_14ComposedLayoutINS4_7SwizzleILi2ELi4ELi3EEENS4_18smem_ptr_flag_bitsILi16EEENSR_INS5_IJNSA_ILi8EEESF_EEENS5_IJSF_SB_EEEEEEEvNS4_8identityESY_S18_vS19_EENS_8epilogue10collective18CollectiveEpilogueINS1B_23Sm100TmaWarpSpecializedILi4ELi2ELi32ELb1ELb0EEEJSG_NS5_IJNSR_ISE_SB_EENSR_ISF_SB_EEEEESH_SI_SH_SI_NS1B_6fusion15FusionCallbacksIS1F_NS1J_17LinearCombinationISH_fSH_fLNS_15FloatRoundStyleE2EEESG_S1I_JEEENS4_5SM1004TMEM4LOAD26SM100_TMEM_LOAD_32dp32b32xESY_S18_NS4_39AutoVectorizingCopyWithAssumedAlignmentILi128EEENS4_14SM90_TMA_STOREES18_S1U_S1U_EEEvvEEEEvNT_6ParamsE)
        /*0a7c*/ 	.short	0x0380
        /*0a7e*/ 	.short	0x0800


	//----- nvinfo : EIATTR_SW_WAR
	.align		4
.L_55:
        /*0a80*/ 	.byte	0x04, 0x36
        /*0a82*/ 	.short	(.L_57 - .L_56)
.L_56:
        /*0a84*/ 	.word	0x00000008
.L_57:


//--------------------- .nv.callgraph             --------------------------
	.section	.nv.callgraph,"",@"SHT_CUDA_CALLGRAPH"
	.align	4
	.sectionentsize	8
	.align		4
        /*0000*/ 	.word	0x00000000
	.align		4
        /*0004*/ 	.word	0xffffffff
	.align		4
        /*0008*/ 	.word	index@(_ZN7cutlass13device_kernelINS_4gemm6kernel13GemmUniversalIN4cute5tupleIJiiiiEEENS1_10collective13CollectiveMmaINS1_35MainloopSm100TmaUmmaWarpSpecializedILi6ELi2ELi4ENS5_IJNS4_1CILi1EEESB_SB_EEEEENS5_IJNSA_ILi128EEESE_NSA_ILi32EEEEEENS_10bfloat16_tENS5_IJlSB_lEEESH_SI_NS4_8TiledMMAINS4_8MMA_AtomIJNS4_20SM100_MMA_F16BF16_SSISH_SH_fLi128ELi128ELNS4_4UMMA5MajorE0ELSN_0ELNSM_7ScaleInE0ELSO_0EEEEEENS4_6LayoutISC_NS5_IJNSA_ILi0EEESS_SS_EEEEENS5_IJNS4_10UnderscoreESV_SV_EEEEENS4_13SM90_TMA_LOADENS4_14ComposedLayoutINS4_7SwizzleILi2ELi4ELi3EEENS4_18smem_ptr_flag_bitsILi16EEENSR_INS5_IJNSA_ILi8EEESF_EEENS5_IJSF_SB_EEEEEEEvNS4_8identityESY_S18_vS19_EENS_8epilogue10collective18CollectiveEpilogueINS1B_23Sm100TmaWarpSpecializedILi4ELi2ELi32ELb1ELb0EEEJSG_NS5_IJNSR_ISE_SB_EENSR_ISF_SB_EEEEESH_SI_SH_SI_NS1B_6fusion15FusionCallbacksIS1F_NS1J_17LinearCombinationISH_fSH_fLNS_15FloatRoundStyleE2EEESG_S1I_JEEENS4_5SM1004TMEM4LOAD26SM100_TMEM_LOAD_32dp32b32xESY_S18_NS4_39AutoVectorizingCopyWithAssumedAlignmentILi128EEENS4_14SM90_TMA_STOREES18_S1U_S1U_EEEvvEEEEvNT_6ParamsE)
	.align		4
        /*000c*/ 	.word	index@(__assertfail)
	.align		4
        /*0010*/ 	.word	0x00000000
	.align		4
        /*0014*/ 	.word	0xfffffffe
	.align		4
        /*0018*/ 	.word	0x00000000
	.align		4
        /*001c*/ 	.word	0xfffffffd
	.align		4
        /*0020*/ 	.word	0x00000000
	.align		4
        /*0024*/ 	.word	0xfffffffc


//--------------------- .nv.constant4             --------------------------
	.section	.nv.constant4,"a",@progbits
	.align	8
	.align		8
.nv.constant4:
        /*0000*/ 	.dword	__assertfail
	.align		8
        /*0008*/ 	.dword	__unnamed_1
	.align		8
        /*0010*/ 	.dword	__unnamed_2
	.align		8
        /*0018*/ 	.dword	_ZN40_INTERNAL_61b5d1ae_4_k_cu_5c745805_324684cuda3std3__45__cpo5beginE
	.align		8
        /*0020*/ 	.dword	_ZN40_INTERNAL_61b5d1ae_4_k_cu_5c745805_324684cuda3std3__45__cpo3endE
	.align		8
        /*0028*/ 	.dword	_ZN40_INTERNAL_61b5d1ae_4_k_cu_5c745805_324684cuda3std3__45__cpo6cbeginE
	.align		8
        /*0030*/ 	.dword	_ZN40_INTERNAL_61b5d1ae_4_k_cu_5c745805_324684cuda3std3__45__cpo4cendE
	.align		8
        /*0038*/ 	.dword	_ZN40_INTERNAL_61b5d1ae_4_k_cu_5c745805_324684cuda3std3__442_GLOBAL__N__61b5d1ae_4_k_cu_5c745805_324686ignoreE
	.align		8
        /*0040*/ 	.dword	_ZN40_INTERNAL_61b5d1ae_4_k_cu_5c745805_324684cuda3std3__419piecewise_constructE
	.align		8
        /*0048*/ 	.dword	_ZN40_INTERNAL_61b5d1ae_4_k_cu_5c745805_324684cuda3std3__48in_placeE
	.align		8
        /*0050*/ 	.dword	_ZN40_INTERNAL_61b5d1ae_4_k_cu_5c745805_324684cuda3std6ranges3__45__cpo4swapE
	.align		8
        /*0058*/ 	.dword	_ZN40_INTERNAL_61b5d1ae_4_k_cu_5c745805_324684cuda3std6ranges3__45__cpo9iter_moveE
	.align		8
        /*0060*/ 	.dword	_ZN40_INTERNAL_61b5d1ae_4_k_cu_5c745805_324684cute7productE
	.align		8
        /*0068*/ 	.dword	_ZN40_INTERNAL_61b5d1ae_4_k_cu_5c745805_324684cute1_E
	.align		8
        /*0070*/ 	.dword	$str$25
	.align		8
        /*0078*/ 	.dword	$str$26
	.align		8
        /*0080*/ 	.dword	$str$27
	.align		8
        /*0088*/ 	.dword	$str$28


//--------------------- .text._ZN7cutlass13device_kernelINS_4gemm6kernel13GemmUniversalIN4cute5tupleIJiiiiEEENS1_10collective13CollectiveMmaINS1_35MainloopSm100TmaUmmaWarpSpecializedILi6ELi2ELi4ENS5_IJNS4_1CILi1EEESB_SB_EEEEENS5_IJNSA_ILi128EEESE_NSA_ILi32EEEEEENS_10bfloat16_tENS5_IJlSB_lEEESH_SI_NS4_8TiledMMAINS4_8MMA_AtomIJNS4_20SM100_MMA_F16BF16_SSISH_SH_fLi128ELi128ELNS4_4UMMA5MajorE0ELSN_0ELNSM_7ScaleInE0ELSO_0EEEEEENS4_6LayoutISC_NS5_IJNSA_ILi0EEESS_SS_EEEEENS5_IJNS4_10UnderscoreESV_SV_EEEEENS4_13SM90_TMA_LOADENS4_14ComposedLayoutINS4_7SwizzleILi2ELi4ELi3EEENS4_18smem_ptr_flag_bitsILi16EEENSR_INS5_IJNSA_ILi8EEESF_EEENS5_IJSF_SB_EEEEEEEvNS4_8identityESY_S18_vS19_EENS_8epilogue10collective18CollectiveEpilogueINS1B_23Sm100TmaWarpSpecializedILi4ELi2ELi32ELb1ELb0EEEJSG_NS5_IJNSR_ISE_SB_EENSR_ISF_SB_EEEEESH_SI_SH_SI_NS1B_6fusion15FusionCallbacksIS1F_NS1J_17LinearCombinationISH_fSH_fLNS_15FloatRoundStyleE2EEESG_S1I_JEEENS4_5SM1004TMEM4LOAD26SM100_TMEM_LOAD_32dp32b32xESY_S18_NS4_39AutoVectorizingCopyWithAssumedAlignmentILi128EEENS4_14SM90_TMA_STOREES18_S1U_S1U_EEEvvEEEEvNT_6ParamsE --------------------------
	.section	.text._ZN7cutlass13device_kernelINS_4gemm6kernel13GemmUniversalIN4cute5tupleIJiiiiEEENS1_10collective13CollectiveMmaINS1_35MainloopSm100TmaUmmaWarpSpecializedILi6ELi2ELi4ENS5_IJNS4_1CILi1EEESB_SB_EEEEENS5_IJNSA_ILi128EEESE_NSA_ILi32EEEEEENS_10bfloat16_tENS5_IJlSB_lEEESH_SI_NS4_8TiledMMAINS4_8MMA_AtomIJNS4_20SM100_MMA_F16BF16_SSISH_SH_fLi128ELi128ELNS4_4UMMA5MajorE0ELSN_0ELNSM_7ScaleInE0ELSO_0EEEEEENS4_6LayoutISC_NS5_IJNSA_ILi0EEESS_SS_EEEEENS5_IJNS4_10UnderscoreESV_SV_EEEEENS4_13SM90_TMA_LOADENS4_14ComposedLayoutINS4_7SwizzleILi2ELi4ELi3EEENS4_18smem_ptr_flag_bitsILi16EEENSR_INS5_IJNSA_ILi8EEESF_EEENS5_IJSF_SB_EEEEEEEvNS4_8identityESY_S18_vS19_EENS_8epilogue10collective18CollectiveEpilogueINS1B_23Sm100TmaWarpSpecializedILi4ELi2ELi32ELb1ELb0EEEJSG_NS5_IJNSR_ISE_SB_EENSR_ISF_SB_EEEEESH_SI_SH_SI_NS1B_6fusion15FusionCallbacksIS1F_NS1J_17LinearCombinationISH_fSH_fLNS_15FloatRoundStyleE2EEESG_S1I_JEEENS4_5SM1004TMEM4LOAD26SM100_TMEM_LOAD_32dp32b32xESY_S18_NS4_39AutoVectorizingCopyWithAssumedAlignmentILi128EEENS4_14SM90_TMA_STOREES18_S1U_S1U_EEEvvEEEEvNT_6ParamsE,"ax",@progbits
	.align	128
.text._ZN7cutlass13device_kernelINS_4gemm6kernel13GemmUniversalIN4cute5tupleIJiiiiEEENS1_10collective13CollectiveMmaINS1_35MainloopSm100TmaUmmaWarpSpecializedILi6ELi2ELi4ENS5_IJNS4_1CILi1EEESB_SB_EEEEENS5_IJNSA_ILi128EEESE_NSA_ILi32EEEEEENS_10bfloat16_tENS5_IJlSB_lEEESH_SI_NS4_8TiledMMAINS4_8MMA_AtomIJNS4_20SM100_MMA_F16BF16_SSISH_SH_fLi128ELi128ELNS4_4UMMA5MajorE0ELSN_0ELNSM_7ScaleInE0ELSO_0EEEEEENS4_6LayoutISC_NS5_IJNSA_ILi0EEESS_SS_EEEEENS5_IJNS4_10UnderscoreESV_SV_EEEEENS4_13SM90_TMA_LOADENS4_14ComposedLayoutINS4_7SwizzleILi2ELi4ELi3EEENS4_18smem_ptr_flag_bitsILi16EEENSR_INS5_IJNSA_ILi8EEESF_EEENS5_IJSF_SB_EEEEEEEvNS4_8identityESY_S18_vS19_EENS_8epilogue10collective18CollectiveEpilogueINS1B_23Sm100TmaWarpSpecializedILi4ELi2ELi32ELb1ELb0EEEJSG_NS5_IJNSR_ISE_SB_EENSR_ISF_SB_EEEEESH_SI_SH_SI_NS1B_6fusion15FusionCallbacksIS1F_NS1J_17LinearCombinationISH_fSH_fLNS_15FloatRoundStyleE2EEESG_S1I_JEEENS4_5SM1004TMEM4LOAD26SM100_TMEM_LOAD_32dp32b32xESY_S18_NS4_39AutoVectorizingCopyWithAssumedAlignmentILi128EEENS4_14SM90_TMA_STOREES18_S1U_S1U_EEEvvEEEEvNT_6ParamsE:
        .type           _ZN7cutlass13device_kernelINS_4gemm6kernel13GemmUniversalIN4cute5tupleIJiiiiEEENS1_10collective13CollectiveMmaINS1_35MainloopSm100TmaUmmaWarpSpecializedILi6ELi2ELi4ENS5_IJNS4_1CILi1EEESB_SB_EEEEENS5_IJNSA_ILi128EEESE_NSA_ILi32EEEEEENS_10bfloat16_tENS5_IJlSB_lEEESH_SI_NS4_8TiledMMAINS4_8MMA_AtomIJNS4_20SM100_MMA_F16BF16_SSISH_SH_fLi128ELi128ELNS4_4UMMA5MajorE0ELSN_0ELNSM_7ScaleInE0ELSO_0EEEEEENS4_6LayoutISC_NS5_IJNSA_ILi0EEESS_SS_EEEEENS5_IJNS4_10UnderscoreESV_SV_EEEEENS4_13SM90_TMA_LOADENS4_14ComposedLayoutINS4_7SwizzleILi2ELi4ELi3EEENS4_18smem_ptr_flag_bitsILi16EEENSR_INS5_IJNSA_ILi8EEESF_EEENS5_IJSF_SB_EEEEEEEvNS4_8identityESY_S18_vS19_EENS_8epilogue10collective18CollectiveEpilogueINS1B_23Sm100TmaWarpSpecializedILi4ELi2ELi32ELb1ELb0EEEJSG_NS5_IJNSR_ISE_SB_EENSR_ISF_SB_EEEEESH_SI_SH_SI_NS1B_6fusion15FusionCallbacksIS1F_NS1J_17LinearCombinationISH_fSH_fLNS_15FloatRoundStyleE2EEESG_S1I_JEEENS4_5SM1004TMEM4LOAD26SM100_TMEM_LOAD_32dp32b32xESY_S18_NS4_39AutoVectorizingCopyWithAssumedAlignmentILi128EEENS4_14SM90_TMA_STOREES18_S1U_S1U_EEEvvEEEEvNT_6ParamsE,@function
        .size           _ZN7cutlass13device_kernelINS_4gemm6kernel13GemmUniversalIN4cute5tupleIJiiiiEEENS1_10collective13CollectiveMmaINS1_35MainloopSm100TmaUmmaWarpSpecializedILi6ELi2ELi4ENS5_IJNS4_1CILi1EEESB_SB_EEEEENS5_IJNSA_ILi128EEESE_NSA_ILi32EEEEEENS_10bfloat16_tENS5_IJlSB_lEEESH_SI_NS4_8TiledMMAINS4_8MMA_AtomIJNS4_20SM100_MMA_F16BF16_SSISH_SH_fLi128ELi128ELNS4_4UMMA5MajorE0ELSN_0ELNSM_7ScaleInE0ELSO_0EEEEEENS4_6LayoutISC_NS5_IJNSA_ILi0EEESS_SS_EEEEENS5_IJNS4_10UnderscoreESV_SV_EEEEENS4_13SM90_TMA_LOADENS4_14ComposedLayoutINS4_7SwizzleILi2ELi4ELi3EEENS4_18smem_ptr_flag_bitsILi16EEENSR_INS5_IJNSA_ILi8EEESF_EEENS5_IJSF_SB_EEEEEEEvNS4_8identityESY_S18_vS19_EENS_8epilogue10collective18CollectiveEpilogueINS1B_23Sm100TmaWarpSpecializedILi4ELi2ELi32ELb1ELb0EEEJSG_NS5_IJNSR_ISE_SB_EENSR_ISF_SB_EEEEESH_SI_SH_SI_NS1B_6fusion15FusionCallbacksIS1F_NS1J_17LinearCombinationISH_fSH_fLNS_15FloatRoundStyleE2EEESG_S1I_JEEENS4_5SM1004TMEM4LOAD26SM100_TMEM_LOAD_32dp32b32xESY_S18_NS4_39AutoVectorizingCopyWithAssumedAlignmentILi128EEENS4_14SM90_TMA_STOREES18_S1U_S1U_EEEvvEEEEvNT_6ParamsE,(.L_x_182 - _ZN7cutlass13device_kernelINS_4gemm6kernel13GemmUniversalIN4cute5tupleIJiiiiEEENS1_10collective13CollectiveMmaINS1_35MainloopSm100TmaUmmaWarpSpecializedILi6ELi2ELi4ENS5_IJNS4_1CILi1EEESB_SB_EEEEENS5_IJNSA_ILi128EEESE_NSA_ILi32EEEEEENS_10bfloat16_tENS5_IJlSB_lEEESH_SI_NS4_8TiledMMAINS4_8MMA_AtomIJNS4_20SM100_MMA_F16BF16_SSISH_SH_fLi128ELi128ELNS4_4UMMA5MajorE0ELSN_0ELNSM_7ScaleInE0ELSO_0EEEEEENS4_6LayoutISC_NS5_IJNSA_ILi0EEESS_SS_EEEEENS5_IJNS4_10UnderscoreESV_SV_EEEEENS4_13SM90_TMA_LOADENS4_14ComposedLayoutINS4_7SwizzleILi2ELi4ELi3EEENS4_18smem_ptr_flag_bitsILi16EEENSR_INS5_IJNSA_ILi8EEESF_EEENS5_IJSF_SB_EEEEEEEvNS4_8identityESY_S18_vS19_EENS_8epilogue10collective18CollectiveEpilogueINS1B_23Sm100TmaWarpSpecializedILi4ELi2ELi32ELb1ELb0EEEJSG_NS5_IJNSR_ISE_SB_EENSR_ISF_SB_EEEEESH_SI_SH_SI_NS1B_6fusion15FusionCallbacksIS1F_NS1J_17LinearCombinationISH_fSH_fLNS_15FloatRoundStyleE2EEESG_S1I_JEEENS4_5SM1004TMEM4LOAD26SM100_TMEM_LOAD_32dp32b32xESY_S18_NS4_39AutoVectorizingCopyWithAssumedAlignmentILi128EEENS4_14SM90_TMA_STOREES18_S1U_S1U_EEEvvEEEEvNT_6ParamsE)
        .other          _ZN7cutlass13device_kernelINS_4gemm6kernel13GemmUniversalIN4cute5tupleIJiiiiEEENS1_10collective13CollectiveMmaINS1_35MainloopSm100TmaUmmaWarpSpecializedILi6ELi2ELi4ENS5_IJNS4_1CILi1EEESB_SB_EEEEENS5_IJNSA_ILi128EEESE_NSA_ILi32EEEEEENS_10bfloat16_tENS5_IJlSB_lEEESH_SI_NS4_8TiledMMAINS4_8MMA_AtomIJNS4_20SM100_MMA_F16BF16_SSISH_SH_fLi128ELi128ELNS4_4UMMA5MajorE0ELSN_0ELNSM_7ScaleInE0ELSO_0EEEEEENS4_6LayoutISC_NS5_IJNSA_ILi0EEESS_SS_EEEEENS5_IJNS4_10UnderscoreESV_SV_EEEEENS4_13SM90_TMA_LOADENS4_14ComposedLayoutINS4_7SwizzleILi2ELi4ELi3EEENS4_18smem_ptr_flag_bitsILi16EEENSR_INS5_IJNSA_ILi8EEESF_EEENS5_IJSF_SB_EEEEEEEvNS4_8identityESY_S18_vS19_EENS_8epilogue10collective18CollectiveEpilogueINS1B_23Sm100TmaWarpSpecializedILi4ELi2ELi32ELb1ELb0EEEJSG_NS5_IJNSR_ISE_SB_EENSR_ISF_SB_EEEEESH_SI_SH_SI_NS1B_6fusion15FusionCallbacksIS1F_NS1J_17LinearCombinationISH_fSH_fLNS_15FloatRoundStyleE2EEESG_S1I_JEEENS4_5SM1004TMEM4LOAD26SM100_TMEM_LOAD_32dp32b32xESY_S18_NS4_39AutoVectorizingCopyWithAssumedAlignmentILi128EEENS4_14SM90_TMA_STOREES18_S1U_S1U_EEEvvEEEEvNT_6ParamsE,@"STO_CUDA_ENTRY STV_DEFAULT"
_ZN7cutlass13device_kernelINS_4gemm6kernel13GemmUniversalIN4cute5tupleIJiiiiEEENS1_10collective13CollectiveMmaINS1_35MainloopSm100TmaUmmaWarpSpecializedILi6ELi2ELi4ENS5_IJNS4_1CILi1EEESB_SB_EEEEENS5_IJNSA_ILi128EEESE_NSA_ILi32EEEEEENS_10bfloat16_tENS5_IJlSB_lEEESH_SI_NS4_8TiledMMAINS4_8MMA_AtomIJNS4_20SM100_MMA_F16BF16_SSISH_SH_fLi128ELi128ELNS4_4UMMA5MajorE0ELSN_0ELNSM_7ScaleInE0ELSO_0EEEEEENS4_6LayoutISC_NS5_IJNSA_ILi0EEESS_SS_EEEEENS5_IJNS4_10UnderscoreESV_SV_EEEEENS4_13SM90_TMA_LOADENS4_14ComposedLayoutINS4_7SwizzleILi2ELi4ELi3EEENS4_18smem_ptr_flag_bitsILi16EEENSR_INS5_IJNSA_ILi8EEESF_EEENS5_IJSF_SB_EEEEEEEvNS4_8identityESY_S18_vS19_EENS_8epilogue10collective18CollectiveEpilogueINS1B_23Sm100TmaWarpSpecializedILi4ELi2ELi32ELb1ELb0EEEJSG_NS5_IJNSR_ISE_SB_EENSR_ISF_SB_EEEEESH_SI_SH_SI_NS1B_6fusion15FusionCallbacksIS1F_NS1J_17LinearCombinationISH_fSH_fLNS_15FloatRoundStyleE2EEESG_S1I_JEEENS4_5SM1004TMEM4LOAD26SM100_TMEM_LOAD_32dp32b32xESY_S18_NS4_39AutoVectorizingCopyWithAssumedAlignmentILi128EEENS4_14SM90_TMA_STOREES18_S1U_S1U_EEEvvEEEEvNT_6ParamsE:
[----:B------:R-:W1:Y:S01]  /*0000*/  LDC R1, c[0x0][0x37c] ;  /* 0x0000df00ff017b82 */ /* 0x000e620000000800 */
[----:B------:R-:W2:Y:S01]  /*0010*/  S2R R101, SR_TID.X ;  /* 0x0000000000657919 */ /* 0x000ea20000002100 */
[----:B------:R-:W3:Y:S01]  /*0020*/  LDCU.64 UR4, c[0x0][0x890] ;  /* 0x00011200ff0477ac */ /* 0x000ee20008000a00 */
[----:B------:R-:W-:Y:S02]  /*0030*/  PRMT R88, RZ, 0x7610, R88 ;  /* 0x00007610ff587816 */ /* 0x000fe40000000058 */
[----:B------:R-:W-:Y:S01]  /*0040*/  ELECT P5, URZ, PT ;  /* 0x0000000000ff782f */ /* 0x000fe200038a0000 */
[----:B------:R-:W4:Y:S01]  /*0050*/  LDCU.64 UR46, c[0x0][0x358] ;  /* 0x00006b00ff2e77ac */ /* 0x000f220008000a00 */
[----:B---3--:R-:W-:-:S04]  /*0060*/  UISETP.NE.U32.AND UP0, UPT, UR4, URZ, UPT ;  /* 0x000000ff0400728c */ /* 0x008fc8000bf05070 */
[----:B------:R-:W-:Y:S01]  /*0070*/  UISETP.NE.AND.EX UP0, UPT, UR5, URZ, UPT, UP0 ;  /* 0x000000ff0500728c */ /* 0x000fe2000bf05300 */
[----:B--2---:R-:W-:-:S05]  /*0080*/  SHF.R.U32.HI R92, RZ, 0x5, R101 ;  /* 0x00000005ff5c7819 */ /* 0x004fca0000011665 */
[----:B------:R-:W2:Y:S02]  /*0090*/  SHFL.IDX PT, R0, R92, RZ, 0x1f ;  /* 0x00001fff5c007589 */ /* 0x000ea400000e0000 */
[----:B--2---:R-:W-:Y:S01]  /*00a0*/  R2UR UR8, R0 ;  /* 0x00000000000872ca */ /* 0x004fe200000e0000 */
[----:B-1--4-:R-:W-:-:S14]  /*00b0*/  BRA.U UP0, `(.L_x_0) ;  /* 0x00000001002c7547 */ /* 0x012fdc000b800000 */
[----:B------:R-:W1:Y:S02]  /*00c0*/  LDCU.64 UR6, c[0x0][0x888] ;  /* 0x00011100ff0677ac */ /* 0x000e640008000a00 */
[----:B-1----:R-:W-:-:S04]  /*00d0*/  UISETP.NE.U32.AND UP0, UPT, UR6, URZ, UPT ;  /* 0x000000ff0600728c */ /* 0x002fc8000bf05070 */
[----:B------:R-:W-:-:S09]  /*00e0*/  UISETP.NE.AND.EX UP0, UPT, UR7, URZ, UPT, UP0 ;  /* 0x000000ff0700728c */ /* 0x000fd2000bf05300 */
[----:B------:R-:W-:Y:S05]  /*00f0*/  BRA.U !UP0, `(.L_x_1) ;  /* 0x0000000108107547 */ /* 0x000fea000b800000 */
[----:B------:R-:W1:Y:S02]  /*0100*/  LDC.64 R2, c[0x0][0x888] ;  /* 0x00022200ff027b82 */ /* 0x000e640000000a00 */
[----:B-1----:R1:W5:Y:S01]  /*0110*/  LDG.E R49, desc[UR46][R2.64] ;  /* 0x0000002e02317981 */ /* 0x002362000c1e1900 */
[----:B------:R-:W-:Y:S01]  /*0120*/  HFMA2 R88, -RZ, RZ, 0, 5.9604644775390625e-08 ;  /* 0x00000001ff587431 */ /* 0x000fe200000001ff */
[----:B------:R-:W-:Y:S05]  /*0130*/  BRA `(.L_x_0) ;  /* 0x00000000000c7947 */ /* 0x000fea0003800000 */
.L_x_1:
[----:B------:R-:W1:Y:S01]  /*0140*/  LDCU UR6, c[0x0][0x880] ;  /* 0x00011000ff0677ac */ /* 0x000e620008000800 */
[----:B------:R-:W-:Y:S01]  /*0150*/  HFMA2 R88, -RZ, RZ, 0, 5.9604644775390625e-08 ;  /* 0x00000001ff587431 */ /* 0x000fe200000001ff */
[----:B-1----:R-:W-:-:S07]  /*0160*/  MOV R49, UR6 ;  /* 0x0000000600317c02 */ /* 0x002fce0008000f00 */
.L_x_0:
[----:B------:R-:W2:Y:S02]  /*0170*/  LDCU.64 UR6, c[0x0][0x8b0] ;  /* 0x00011600ff0677ac */ /* 0x000ea40008000a00 */
[----:B--2---:R-:W-:-:S04]  /*0180*/  UISETP.NE.U32.AND UP0, UPT, UR6, URZ, UPT ;  /* 0x000000ff0600728c */ /* 0x004fc8000bf05070 */
[----:B------:R-:W-:-:S09]  /*0190*/  UISETP.NE.AND.EX UP0, UPT, UR7, URZ, UPT, UP0 ;  /* 0x000000ff0700728c */ /* 0x000fd2000bf05300 */
[----:B------:R-:W-:Y:S05]  /*01a0*/  BRA.U UP0, `(.L_x_2) ;  /* 0x0000000100247547 */ /* 0x000fea000b800000 */
[----:B------:R-:W2:Y:S02]  /*01b0*/  LDCU.64 UR6, c[0x0][0x8a8] ;  /* 0x00011500ff0677ac */ /* 0x000ea40008000a00 */
[----:B--2---:R-:W-:-:S04]  /*01c0*/  UISETP.NE.U32.AND UP0, UPT, UR6, URZ, UPT ;  /* 0x000000ff0600728c */ /* 0x004fc8000bf05070 */
[----:B------:R-:W-:-:S09]  /*01d0*/  UISETP.NE.AND.EX UP0, UPT, UR7, URZ, UPT, UP0 ;  /* 0x000000ff0700728c */ /* 0x000fd2000bf05300 */
[----:B------:R-:W-:Y:S05]  /*01e0*/  BRA.U !UP0, `(.L_x_3) ;  /* 0x00000001080c7547 */ /* 0x000fea000b800000 */
[----:B-1----:R-:W1:Y:S02]  /*01f0*/  LDC.64 R2, c[0x0][0x8a8] ;  /* 0x00022a00ff027b82 */ /* 0x002e640000000a00 */
[----:B-1----:R2:W5:Y:S01]  /*0200*/  LDG.E R47, desc[UR46][R2.64] ;  /* 0x0000002e022f7981 */ /* 0x002562000c1e1900 */
[----:B------:R-:W-:Y:S05]  /*0210*/  BRA `(.L_x_2) ;  /* 0x0000000000087947 */ /* 0x000fea0003800000 */
.L_x_3:
[----:B------:R-:W2:Y:S02]  /*0220*/  LDCU UR6, c[0x0][0x8a0] ;  /* 0x00011400ff0677ac */ /* 0x000ea40008000800 */
[----:B--2---:R-:W-:Y:S02]  /*0230*/  MOV R47, UR6 ;  /* 0x00000006002f7c02 */ /* 0x004fe40008000f00 */
.L_x_2:
[----:B------:R-:W-:Y:S01]  /*0240*/  IMAD.U32 R0, RZ, RZ, UR8 ;  /* 0x00000008ff007e24 */ /* 0x000fe2000f8e00ff */
[----:B------:R-:W-:Y:S04]  /*0250*/  BSSY.RECONVERGENT B0, `(.L_x_4) ;  /* 0x000000c000007945 */ /* 0x000fe80003800200 */
[C---:B------:R-:W-:Y:S02]  /*0260*/  ISETP.NE.OR P1, PT, R0.reuse, 0x1, !P5 ;  /* 0x000000010000780c */ /* 0x040fe40006f25670 */
[----:B------:R-:W-:-:S11]  /*0270*/  ISETP.NE.OR P0, PT, R0, 0x3, !P5 ;  /* 0x000000030000780c */ /* 0x000fd60006f05670 */
[----:B------:R-:W-:Y:S05]  /*0280*/  @P1 BRA `(.L_x_5) ;  /* 0x0000000000201947 */ /* 0x000fea0003800000 */
[----:B------:R-:W3:Y:S02]  /*0290*/  LDCU.64 UR6, c[0x0][0x348] ;  /* 0x00006900ff0677ac */ /* 0x000ee40008000a00 */
[----:B---3--:R-:W-:Y:S02]  /*02a0*/  UIADD3 UR10, UP1, UPT, UR6, 0x80, URZ ;  /* 0x00000080060a7890 */ /* 0x008fe4000ff3e0ff */
[----:B------:R-:W-:Y:S02]  /*02b0*/  UIADD3 UR6, UP0, UPT, UR6, 0x180, URZ ;  /* 0x0000018006067890 */ /* 0x000fe4000ff1e0ff */
[----:B------:R-:W-:Y:S02]  /*02c0*/  UIADD3.X UR11, UPT, UPT, URZ, UR7, URZ, UP1, !UPT ;  /* 0x00000007ff0b7290 */ /* 0x000fe40008ffe4ff */
[----:B------:R-:W-:-:S07]  /*02d0*/  UIADD3.X UR7, UPT, UPT, URZ, UR7, URZ, UP0, !UPT ;  /* 0x00000007ff077290 */ /* 0x000fce00087fe4ff */
[----:B------:R3:W-:Y:S02]  /*02e0*/  UTMACCTL.PF [UR10] ;  /* 0x000000000a0079b9 */ /* 0x0007e40008040000 */
[----:B------:R3:W-:Y:S02]  /*02f0*/  UTMACCTL.PF [UR6] ;  /* 0x00000000060079b9 */ /* 0x0007e40008040000 */
[----:B---3--:R-:W-:Y:S01]  /*0300*/  NOP ;  /* 0x0000000000007918 */ /* 0x008fe20000000000 */
.L_x_5:
[----:B------:R-:W-:Y:S05]  /*0310*/  BSYNC.RECONVERGENT B0 ;  /* 0x0000000000007941 */ /* 0x000fea0003800200 */
.L_x_4:
[----:B------:R-:W-:Y:S04]  /*0320*/  BSSY.RECONVERGENT B0, `(.L_x_6) ;  /* 0x000000a000007945 */ /* 0x000fe80003800200 */
        /* <DEDUP_REMOVED lines=9> */
.L_x_7:
[----:B------:R-:W-:Y:S05]  /*03c0*/  BSYNC.RECONVERGENT B0 ;  /* 0x0000000000007941 */ /* 0x000fea0003800200 */
.L_x_6:
[----:B------:R-:W3:Y:S01]  /*03d0*/  LDCU.64 UR6, c[0x0][0x888] ;  /* 0x00011100ff0677ac */ /* 0x000ee20008000a00 */
[----:B------:R-:W-:Y:S02]  /*03e0*/  UISETP.EQ.U32.AND UP1, UPT, UR4, URZ, UPT ;  /* 0x000000ff0400728c */ /* 0x000fe4000bf22070 */
[----:B------:R-:W-:Y:S02]  /*03f0*/  UPLOP3.LUT UP2, UPT, UPT, UPT, UPT, 0x80, 0x8 ;  /* 0x000000000008789c */ /* 0x000fe40003f4f070 */
[----:B---3--:R-:W-:-:S04]  /*0400*/  UISETP.NE.U32.AND UP0, UPT, UR6, URZ, UPT ;  /* 0x000000ff0600728c */ /* 0x008fc8000bf05070 */
[----:B------:R-:W-:-:S04]  /*0410*/  UISETP.NE.AND.EX UP0, UPT, UR7, URZ, UPT, UP0 ;  /* 0x000000ff0700728c */ /* 0x000fc8000bf05300 */
[----:B------:R-:W-:-:S04]  /*0420*/  UISETP.EQ.OR.EX UP3, UPT, UR5, URZ, !UP0, UP1 ;  /* 0x000000ff0500728c */ /* 0x000fc8000c762710 */
[----:B------:R-:W-:-:S05]  /*0430*/  UP2UR UR50, UPR, URZ, 0x8 ;  /* 0x00000008ff327883 */ /* 0x000fca0008000000 */
[----:B------:R-:W-:Y:S07]  /*0440*/  BRA.U !UP3, `(.L_x_8) ;  /* 0x000000010b207547 */ /* 0x000fee000b800000 */
[----:B------:R-:W-:Y:S01]  /*0450*/  UISETP.NE.U32.AND UP2, UPT, UR4, URZ, UPT ;  /* 0x000000ff0400728c */ /* 0x000fe2000bf45070 */
[----:B-----5:R-:W-:Y:S01]  /*0460*/  FSETP.NEU.AND P0, PT, R49, RZ, PT ;  /* 0x000000ff3100720b */ /* 0x020fe20003f0d000 */
[----:B------:R-:W-:Y:S02]  /*0470*/  USEL UR4, URZ, 0xffffffff, UP0 ;  /* 0xffffffffff047887 */ /* 0x000fe40008000000 */
[----:B------:R-:W-:-:S10]  /*0480*/  UISETP.NE.AND.EX UP2, UPT, UR5, URZ, UPT, UP2 ;  /* 0x000000ff0500728c */ /* 0x000fd4000bf45320 */
[----:B------:R-:W-:Y:S01]  /*0490*/  VOTEU.ANY UP1, P0 ;  /* 0x0000000000ff7886 */ /* 0x000fe20000020100 */
[----:B------:R-:W-:-:S04]  /*04a0*/  @!UP2 USEL UR4, URZ, 0xffffffff, UP1 ;  /* 0xffffffffff04a887 */ /* 0x000fc80008800000 */
[----:B------:R-:W-:-:S04]  /*04b0*/  ULOP3.LUT UR4, UR4, 0x1, URZ, 0xc0, !UPT ;  /* 0x0000000104047892 */ /* 0x000fc8000f8ec0ff */
[----:B------:R-:W-:-:S11]  /*04c0*/  UISETP.NE.U32.AND UP2, UPT, UR4, 0x1, UPT ;  /* 0x000000010400788c */ /* 0x000fd6000bf45070 */
.L_x_8:
[----:B-12---:R-:W1:Y:S01]  /*04d0*/  SHFL.IDX PT, R2, R92, RZ, 0x1f ;  /* 0x00001fff5c027589 */ /* 0x006e6200000e0000 */
[----:B------:R-:W-:-:S04]  /*04e0*/  UISETP.NE.AND UP1, UPT, UR8, 0x2, UPT ;  /* 0x000000020800788c */ /* 0x000fc8000bf25270 */
[----:B------:R-:W-:Y:S01]  /*04f0*/  USEL UR6, URZ, 0x1, UP1 ;  /* 0x00000001ff067887 */ /* 0x000fe20008800000 */
[----:B-1----:R-:W-:-:S13]  /*0500*/  ISETP.NE.AND P0, PT, R2, RZ, PT ;  /* 0x000000ff0200720c */ /* 0x002fda0003f05270 */
[----:B------:R-:W-:Y:S05]  /*0510*/  @P0 BRA `(.L_x_9) ;  /* 0x0000000000580947 */ /* 0x000fea0003800000 */
[----:B------:R-:W1:Y:S01]  /*0520*/  S2UR UR5, SR_CgaCtaId ;  /* 0x00000000000579c3 */ /* 0x000e620000008800 */
[----:B------:R-:W-:Y:S01]  /*0530*/  UMOV UR7, 0x400 ;  /* 0x0000040000077882 */ /* 0x000fe20000000000 */
[----:B------:R-:W-:Y:S01]  /*0540*/  UMOV UR4, 0x1 ;  /* 0x0000000100047882 */ /* 0x000fe20000000000 */
[----:B------:R-:W-:Y:S01]  /*0550*/  ELECT P0, URZ, PT ;  /* 0x0000000000ff782f */ /* 0x000fe20003800000 */
[----:B------:R-:W-:-:S04]  /*0560*/  UIADD3 UR10, UPT, UPT, -UR4, 0x100000, URZ ;  /* 0x00100000040a7890 */ /* 0x000fc8000fffe1ff */
[----:B------:R-:W-:Y:S02]  /*0570*/  USHF.L.U32 UR11, UR10, 0xb, URZ ;  /* 0x0000000b0a0b7899 */ /* 0x000fe400080006ff */
[----:B------:R-:W-:Y:S02]  /*0580*/  USHF.L.U32 UR10, UR10, 0x1, URZ ;  /* 0x000000010a0a7899 */ /* 0x000fe400080006ff */
[----:B-1----:R-:W-:Y:S01]  /*0590*/  ULEA UR5, UR5, UR7, 0x18 ;  /* 0x0000000705057291 */ /* 0x002fe2000f8ec0ff */
[----:B------:R-:W1:Y:S11]  /*05a0*/  FENCE.VIEW.ASYNC.S ;  /* 0x00000000000073c6 */ /* 0x000e760000000000 */
[----:B-1----:R1:W2:Y:S01]  /*05b0*/  SYNCS.EXCH.64 URZ, [UR5], UR10 ;  /* 0x0000000a05ff75b2 */ /* 0x0022a20008000100 */
[----:B------:R1:W3:Y:S01]  /*05c0*/  SYNCS.EXCH.64 URZ, [UR5+0x30], UR10 ;  /* 0x0000300a05ff75b2 */ /* 0x0002e20008000100 */
[----:B------:R1:W4:Y:S01]  /*05d0*/  SYNCS.EXCH.64 URZ, [UR5+0x8], UR10 ;  /* 0x0000080a05ff75b2 */ /* 0x0003220008000100 */
[----:B------:R1:W1:Y:S01]  /*05e0*/  SYNCS.EXCH.64 URZ, [UR5+0x38], UR10 ;  /* 0x0000380a05ff75b2 */ /* 0x0002620008000100 */
        /* <DEDUP_REMOVED lines=8> */
[----:B------:R-:W-:Y:S01]  /*0670*/  NOP ;  /* 0x0000000000007918 */ /* 0x000fe20000000000 */
.L_x_9:
[----:B------:R-:W2:Y:S01]  /*0680*/  SHFL.IDX PT, R2, R92, RZ, 0x1f ;  /* 0x00001fff5c027589 */ /* 0x000ea200000e0000 */
[----:B------:R-:W-:Y:S01]  /*0690*/  NOP ;  /* 0x0000000000007918 */ /* 0x000fe20000000000 */
[----:B--2---:R-:W-:-:S13]  /*06a0*/  ISETP.NE.AND P0, PT, R2, 0x1, PT ;  /* 0x000000010200780c */ /* 0x004fda0003f05270 */
[----:B------:R-:W-:Y:S05]  /*06b0*/  @P0 BRA `(.L_x_10) ;  /* 0x0000000000580947 */ /* 0x000fea0003800000 */
[----:B------:R-:W2:Y:S01]  /*06c0*/  S2UR UR7, SR_CgaCtaId ;  /* 0x00000000000779c3 */ /* 0x000ea20000008800 */
[----:B------:R-:W-:Y:S01]  /*06d0*/  UMOV UR9, 0x400 ;  /* 0x0000040000097882 */ /* 0x000fe20000000000 */
[----:B-1----:R-:W-:Y:S01]  /*06e0*/  UMOV UR5, 0x20 ;  /* 0x0000002000057882 */ /* 0x002fe20000000000 */
[----:B------:R-:W-:Y:S01]  /*06f0*/  UMOV UR4, 0x80 ;  /* 0x0000008000047882 */ /* 0x000fe20000000000 */
[----:B------:R-:W-:-:S04]  /*0700*/  UIADD3 UR10, UPT, UPT, -UR5, 0x100000, URZ ;  /* 0x00100000050a7890 */ /* 0x000fc8000fffe1ff */
[----:B------:R-:W-:Y:S02]  /*0710*/  USHF.L.U32 UR11, UR10, 0xb, URZ ;  /* 0x0000000b0a0b7899 */ /* 0x000fe400080006ff */
[----:B------:R-:W-:Y:S02]  /*0720*/  USHF.L.U32 UR10, UR10, 0x1, URZ ;  /* 0x000000010a0a7899 */ /* 0x000fe400080006ff */
[----:B------:R-:W-:-:S04]  /*0730*/  UIADD3 UR4, UPT, UPT, -UR4, 0x100000, URZ ;  /* 0x0010000004047890 */ /* 0x000fc8000fffe1ff */
[----:B------:R-:W-:Y:S02]  /*0740*/  USHF.L.U32 UR5, UR4, 0xb, URZ ;  /* 0x0000000b04057899 */ /* 0x000fe400080006ff */
[----:B------:R-:W-:Y:S01]  /*0750*/  USHF.L.U32 UR4, UR4, 0x1, URZ ;  /* 0x0000000104047899 */ /* 0x000fe200080006ff */
[----:B------:R-:W-:Y:S01]  /*0760*/  ELECT P0, URZ, PT ;  /* 0x0000000000ff782f */ /* 0x000fe20003800000 */
[----:B--2---:R-:W-:Y:S01]  /*0770*/  ULEA UR7, UR7, UR9, 0x18 ;  /* 0x0000000907077291 */ /* 0x004fe2000f8ec0ff */
[----:B------:R-:W1:Y:S11]  /*0780*/  FENCE.VIEW.ASYNC.S ;  /* 0x00000000000073c6 */ /* 0x000e760000000000 */
[----:B-1----:R2:W1:Y:S01]  /*0790*/  SYNCS.EXCH.64 URZ, [UR7+0x60], UR10 ;  /* 0x0000600a07ff75b2 */ /* 0x0024620008000100 */
[----:B------:R2:W1:Y:S01]  /*07a0*/  SYNCS.EXCH.64 URZ, [UR7+0x80], UR4 ;  /* 0x0000800407ff75b2 */ /* 0x0004620008000100 */
[----:B------:R2:W1:Y:S01]  /*07b0*/  SYNCS.EXCH.64 URZ, [UR7+0x68], UR10 ;  /* 0x0000680a07ff75b2 */ /* 0x0004620008000100 */
[----:B------:R2:W1:Y:S01]  /*07c0*/  SYNCS.EXCH.64 URZ, [UR7+0x88], UR4 ;  /* 0x0000880407ff75b2 */ /* 0x0004620008000100 */
[----:B------:R2:W1:Y:S01]  /*07d0*/  SYNCS.EXCH.64 URZ, [UR7+0x70], UR10 ;  /* 0x0000700a07ff75b2 */ /* 0x0004620008000100 */
[----:B------:R2:W1:Y:S01]  /*07e0*/  SYNCS.EXCH.64 URZ, [UR7+0x90], UR4 ;  /* 0x0000900407ff75b2 */ /* 0x0004620008000100 */
[----:B------:R2:W1:Y:S01]  /*07f0*/  SYNCS.EXCH.64 URZ, [UR7+0x78], UR10 ;  /* 0x0000780a07ff75b2 */ /* 0x0004620008000100 */
[----:B------:R2:W1:Y:S02]  /*0800*/  SYNCS.EXCH.64 URZ, [UR7+0x98], UR4 ;  /* 0x0000980407ff75b2 */ /* 0x0004640008000100 */
[----:B--2---:R-:W-:Y:S01]  /*0810*/  NOP ;  /* 0x0000000000007918 */ /* 0x004fe20000000000 */
.L_x_10:
[----:B------:R-:W2:Y:S01]  /*0820*/  SHFL.IDX PT, R2, R92, RZ, 0x1f ;  /* 0x00001fff5c027589 */ /* 0x000ea200000e0000 */
[----:B------:R-:W-:Y:S01]  /*0830*/  NOP ;  /* 0x0000000000007918 */ /* 0x000fe20000000000 */
[----:B--2---:R-:W-:-:S13]  /*0840*/  ISETP.NE.AND P0, PT, R2, 0x3, PT ;  /* 0x000000030200780c */ /* 0x004fda0003f05270 */
[----:B------:R-:W-:Y:S05]  /*0850*/  @P0 BRA `(.L_x_11) ;  /* 0x0000000000300947 */ /* 0x000fea0003800000 */
[----:B-1----:R-:W1:Y:S01]  /*0860*/  S2UR UR5, SR_CgaCtaId ;  /* 0x00000000000579c3 */ /* 0x002e620000008800 */
        /* <DEDUP_REMOVED lines=8> */
[----:B-1----:R2:W1:Y:S01]  /*08f0*/  SYNCS.EXCH.64 URZ, [UR5+0xa0], UR10 ;  /* 0x0000a00a05ff75b2 */ /* 0x0024620008000100 */
[----:B------:R2:W1:Y:S02]  /*0900*/  SYNCS.EXCH.64 URZ, [UR5+0xa8], UR10 ;  /* 0x0000a80a05ff75b2 */ /* 0x0004640008000100 */
[----:B--2---:R-:W-:Y:S01]  /*0910*/  NOP ;  /* 0x0000000000007918 */ /* 0x004fe20000000000 */
.L_x_11:
[----:B------:R-:W2:Y:S01]  /*0920*/  SHFL.IDX PT, R2, R92, RZ, 0x1f ;  /* 0x00001fff5c027589 */ /* 0x000ea200000e0000 */
[----:B------:R-:W-:Y:S01]  /*0930*/  NOP ;  /* 0x0000000000007918 */ /* 0x000fe20000000000 */
[----:B--2---:R-:W-:-:S13]  /*0940*/  ISETP.NE.AND P0, PT, R2, 0x4, PT ;  /* 0x000000040200780c */ /* 0x004fda0003f05270 */
[----:B------:R-:W-:Y:S05]  /*0950*/  @P0 BRA `(.L_x_12) ;  /* 0x00000000004c0947 */ /* 0x000fea0003800000 */
[----:B-1----:R-:W1:Y:S01]  /*0960*/  S2UR UR5, SR_CgaCtaId ;  /* 0x00000000000579c3 */ /* 0x002e620000008800 */
[----:B------:R-:W-:Y:S01]  /*0970*/  UMOV UR9, 0x100 ;  /* 0x0000010000097882 */ /* 0x000fe20000000000 */
[----:B------:R-:W-:Y:S01]  /*0980*/  UMOV UR7, 0x400 ;  /* 0x0000040000077882 */ /* 0x000fe20000000000 */
[----:B------:R-:W-:Y:S01]  /*0990*/  USEL UR9, UR9, 0xe0, UP2 ;  /* 0x000000e009097887 */ /* 0x000fe20009000000 */
[----:B------:R-:W-:Y:S01]  /*09a0*/  UMOV UR4, 0x1 ;  /* 0x0000000100047882 */ /* 0x000fe20000000000 */
[----:B------:R-:W-:Y:S01]  /*09b0*/  ELECT P0, URZ, PT ;  /* 0x0000000000ff782f */ /* 0x000fe20003800000 */
[----:B------:R-:W-:-:S04]  /*09c0*/  UIADD3 UR10, UPT, UPT, -UR4, 0x100000, URZ ;  /* 0x00100000040a7890 */ /* 0x000fc8000fffe1ff */
[----:B------:R-:W-:Y:S02]  /*09d0*/  USHF.L.U32 UR11, UR10, 0xb, URZ ;  /* 0x0000000b0a0b7899 */ /* 0x000fe400080006ff */
[----:B------:R-:W-:Y:S02]  /*09e0*/  USHF.L.U32 UR10, UR10, 0x1, URZ ;  /* 0x000000010a0a7899 */ /* 0x000fe400080006ff */
[----:B------:R-:W-:-:S04]  /*09f0*/  UIADD3 UR12, UPT, UPT, -UR9, 0x100000, URZ ;  /* 0x00100000090c7890 */ /* 0x000fc8000fffe1ff */
[----:B------:R-:W-:Y:S02]  /*0a00*/  USHF.L.U32 UR13, UR12, 0xb, URZ ;  /* 0x0000000b0c0d7899 */ /* 0x000fe400080006ff */
[----:B------:R-:W-:Y:S02]  /*0a10*/  USHF.L.U32 UR12, UR12, 0x1, URZ ;  /* 0x000000010c0c7899 */ /* 0x000fe400080006ff */
[----:B-1----:R-:W-:Y:S01]  /*0a20*/  ULEA UR5, UR5, UR7, 0x18 ;  /* 0x0000000705057291 */ /* 0x002fe2000f8ec0ff */
[----:B------:R-:W1:Y:S11]  /*0a30*/  FENCE.VIEW.ASYNC.S ;  /* 0x00000000000073c6 */ /* 0x000e760000000000 */
[----:B-1----:R2:W1:Y:S01]  /*0a40*/  SYNCS.EXCH.64 URZ, [UR5+0xb0], UR10 ;  /* 0x0000b00a05ff75b2 */ /* 0x0024620008000100 */
[----:B------:R2:W1:Y:S01]  /*0a50*/  SYNCS.EXCH.64 URZ, [UR5+0xc0], UR12 ;  /* 0x0000c00c05ff75b2 */ /* 0x0004620008000100 */
[----:B------:R2:W1:Y:S01]  /*0a60*/  SYNCS.EXCH.64 URZ, [UR5+0xb8], UR10 ;  /* 0x0000b80a05ff75b2 */ /* 0x0004620008000100 */
[----:B------:R2:W1:Y:S02]  /*0a70*/  SYNCS.EXCH.64 URZ, [UR5+0xc8], UR12 ;  /* 0x0000c80c05ff75b2 */ /* 0x0004640008000100 */
[----:B--2---:R-:W-:Y:S01]  /*0a80*/  NOP ;  /* 0x0000000000007918 */ /* 0x004fe20000000000 */
.L_x_12:
        /* <DEDUP_REMOVED lines=26> */
.L_x_13:
        /* <DEDUP_REMOVED lines=18> */
.L_x_14:
[----:B-1----:R-:W1:Y:S01]  /*0d50*/  S2UR UR5, SR_CTAID.X ;  /* 0x00000000000579c3 */ /* 0x002e620000002500 */
[----:B------:R-:W-:-:S05]  /*0d60*/  CS2R.32 R87, SR_CgaSize ;  /* 0x0000000000577805 */ /* 0x000fca0000008a00 */
[----:B------:R-:W-:-:S05]  /*0d70*/  IMAD R87, R87, -0xa0, RZ ;  /* 0xffffff6057577824 */ /* 0x000fca00078e02ff */
[----:B------:R-:W-:-:S14]  /*0d80*/  R2UR UR9, R87 ;  /* 0x00000000570972ca */ /* 0x000fdc00000e0000 */
[----:B------:R-:W2:Y:S01]  /*0d90*/  LDCU UR9, c[0x0][UR9+0x2b0] ;  /* 0x00005600090977ac */ /* 0x000ea20008000800 */
[----:B------:R-:W-:Y:S01]  /*0da0*/  NOP ;  /* 0x0000000000007918 */ /* 0x000fe20000000000 */
[----:B------:R-:W-:-:S05]  /*0db0*/  CS2R.32 R87, SR_CgaSize ;  /* 0x0000000000577805 */ /* 0x000fca0000008a00 */
[----:B------:R-:W-:-:S05]  /*0dc0*/  IMAD R87, R87, -0xa0, RZ ;  /* 0xffffff6057577824 */ /* 0x000fca00078e02ff */
[----:B------:R-:W-:-:S14]  /*0dd0*/  R2UR UR7, R87 ;  /* 0x00000000570772ca */ /* 0x000fdc00000e0000 */
[----:B------:R-:W3:Y:S01]  /*0de0*/  LDCU UR7, c[0x0][UR7+0x2b4] ;  /* 0x00005680070777ac */ /* 0x000ee20008000800 */
[----:B------:R-:W4:Y:S08]  /*0df0*/  S2UR UR4, SR_CTAID.Y ;  /* 0x00000000000479c3 */ /* 0x000f300000002600 */
[----:B------:R-:W3:Y:S01]  /*0e00*/  LDC R10, c[0x0][0xb24] ;  /* 0x0002c900ff0a7b82 */ /* 0x000ee20000000800 */
[----:B-1----:R-:W-:-:S02]  /*0e10*/  I2FP.F32.U32 R87, UR5 ;  /* 0x0000000500577c45 */ /* 0x002fc40008201000 */
[----:B------:R-:W-:-:S05]  /*0e20*/  CS2R.32 R3, SR_CgaSize ;  /* 0x0000000000037805 */ /* 0x000fca0000008a00 */
[----:B------:R-:W-:-:S06]  /*0e30*/  IMAD R3, R3, -0xa0, RZ ;  /* 0xffffff6003037824 */ /* 0x000fcc00078e02ff */
[----:B------:R-:W1:Y:S01]  /*0e40*/  LDC R3, c[0x0][R3+0x2a0] ;  /* 0x0000a80003037b82 */ /* 0x000e620000000800 */
[----:B------:R-:W-:Y:S01]  /*0e50*/  MOV R15, UR5 ;  /* 0x00000005000f7c02 */ /* 0x000fe20008000f00 */
[----:B--2---:R-:W-:Y:S01]  /*0e60*/  FMUL R87, R87, UR9 ;  /* 0x0000000957577c20 */ /* 0x004fe20008400000 */
[----:B----4-:R-:W-:Y:S02]  /*0e70*/  I2FP.F32.U32 R86, UR4 ;  /* 0x0000000400567c45 */ /* 0x010fe40008201000 */
[----:B------:R-:W-:-:S05]  /*0e80*/  CS2R.32 R2, SR_CgaSize ;  /* 0x0000000000027805 */ /* 0x000fca0000008a00 */
[----:B------:R-:W-:-:S06]  /*0e90*/  IMAD R2, R2, -0xa0, RZ ;  /* 0xffffff6002027824 */ /* 0x000fcc00078e02ff */
[----:B------:R-:W2:Y:S01]  /*0ea0*/  LDC R2, c[0x0][R2+0x2a4] ;  /* 0x0000a90002027b82 */ /* 0x000ea20000000800 */
[----:B------:R-:W-:Y:S01]  /*0eb0*/  MOV R14, UR4 ;  /* 0x00000004000e7c02 */ /* 0x000fe20008000f00 */
[----:B------:R-:W4:Y:S01]  /*0ec0*/  F2I.U32.TRUNC.NTZ R87, R87 ;  /* 0x0000005700577305 */ /* 0x000f22000020f000 */
[----:B---3--:R-:W-:-:S05]  /*0ed0*/  FMUL R86, R86, UR7 ;  /* 0x0000000756567c20 */ /* 0x008fca0008400000 */
[----:B------:R-:W-:Y:S01]  /*0ee0*/  BAR.SYNC.DEFER_BLOCKING 0x0 ;  /* 0x0000000000007b1d */ /* 0x000fe20000010000 */
[----:B------:R-:W-:-:S05]  /*0ef0*/  ISETP.GE.AND P0, PT, R10, 0x1, PT ;  /* 0x000000010a00780c */ /* 0x000fca0003f06270 */
[----:B------:R-:W3:Y:S02]  /*0f00*/  F2I.U32.TRUNC.NTZ R86, R86 ;  /* 0x0000005600567305 */ /* 0x000ee4000020f000 */
[----:B------:R-:W2:Y:S01]  /*0f10*/  S2UR UR36, SR_CTAID.Z ;  /* 0x00000000002479c3 */ /* 0x000ea20000002700 */
[----:B----4-:R-:W-:-:S05]  /*0f20*/  IADD3 R87, PT, PT, -R87, RZ, RZ ;  /* 0x000000ff57577210 */ /* 0x010fca0007ffe1ff */
[----:B-1----:R-:W-:Y:S01]  /*0f30*/  IMAD R87, R3, R87, UR5 ;  /* 0x0000000503577e24 */ /* 0x002fe2000f8e0257 */
[----:B---3--:R-:W-:-:S05]  /*0f40*/  IADD3 R86, PT, PT, -R86, RZ, RZ ;  /* 0x000000ff56567210 */ /* 0x008fca0007ffe1ff */
[----:B--2---:R-:W-:Y:S01]  /*0f50*/  IMAD R86, R2, R86, UR4 ;  /* 0x0000000402567e24 */ /* 0x004fe2000f8e0256 */
[----:B------:R-:W-:Y:S06]  /*0f60*/  @!P0 BRA `(.L_x_15) ;  /* 0x0000000000b88947 */ /* 0x000fec0003800000 */
[----:B------:R-:W1:Y:S01]  /*0f70*/  LDC.64 R4, c[0x0][0xb18] ;  /* 0x0002c600ff047b82 */ /* 0x000e620000000a00 */
[----:B------:R-:W-:-:S07]  /*0f80*/  ISETP.NE.AND P0, PT, R10, 0x1, PT ;  /* 0x000000010a00780c */ /* 0x000fce0003f05270 */
[----:B------:R-:W2:Y:S08]  /*0f90*/  LDC R9, c[0x0][0xb0c] ;  /* 0x0002c300ff097b82 */ /* 0x000eb00000000800 */
[----:B------:R-:W3:Y:S08]  /*0fa0*/  LDC R12, c[0x0][0x370] ;  /* 0x0000dc00ff0c7b82 */ /* 0x000ef00000000800 */
[----:B------:R-:W4:Y:S01]  /*0fb0*/  LDC R11, c[0x0][0x374] ;  /* 0x0000dd00ff0b7b82 */ /* 0x000f220000000800 */
[----:B-1----:R-:W-:-:S07]  /*0fc0*/  ISETP.NE.AND P1, PT, R4, 0x1, PT ;  /* 0x000000010400780c */ /* 0x002fce0003f25270 */
[----:B------:R-:W3:Y:S01]  /*0fd0*/  LDC.64 R6, c[0x0][0xb10] ;  /* 0x0002c400ff067b82 */ /* 0x000ee20000000a00 */
[----:B--2---:R-:W-:-:S07]  /*0fe0*/  ISETP.NE.AND P2, PT, R9, 0x1, PT ;  /* 0x000000010900780c */ /* 0x004fce0003f45270 */
[----:B------:R-:W1:Y:S08]  /*0ff0*/  LDC R8, c[0x0][0xb20] ;  /* 0x0002c800ff087b82 */ /* 0x000e700000000800 */
[----:B------:R-:W2:Y:S01]  /*1000*/  LDC.64 R2, c[0x0][0xb28] ;  /* 0x0002ca00ff027b82 */ /* 0x000ea20000000a00 */
[----:B----4-:R-:W-:-:S04]  /*1010*/  IMAD.HI.U32 R13, R11, R5, RZ ;  /* 0x000000050b0d7227 */ /* 0x010fc800078e00ff */
[----:B------:R-:W-:-:S04]  /*1020*/  IMAD.HI.U32 R5, R14, R5, RZ ;  /* 0x000000050e057227 */ /* 0x000fc800078e00ff */
[----:B---3--:R-:W-:-:S05]  /*1030*/  IMAD.HI.U32 R16, R12, R6, RZ ;  /* 0x000000060c107227 */ /* 0x008fca00078e00ff */
[-C--:B------:R-:W-:Y:S01]  /*1040*/  @P2 SHF.R.U32.HI R12, RZ, R7.reuse, R16 ;  /* 0x00000007ff0c2219 */ /* 0x080fe20000011610 */
[----:B------:R-:W-:Y:S01]  /*1050*/  IMAD.HI.U32 R16, R15, R6, RZ ;  /* 0x000000060f107227 */ /* 0x000fe200078e00ff */
[-C--:B-1----:R-:W-:Y:S02]  /*1060*/  @P1 SHF.R.U32.HI R11, RZ, R8.reuse, R13 ;  /* 0x00000008ff0b1219 */ /* 0x082fe4000001160d */
[----:B------:R-:W-:Y:S02]  /*1070*/  SHF.R.U32.HI R5, RZ, R8, R5 ;  /* 0x00000008ff057219 */ /* 0x000fe40000011605 */
[----:B------:R-:W-:Y:S02]  /*1080*/  SHF.R.U32.HI R16, RZ, R7, R16 ;  /* 0x00000007ff107219 */ /* 0x000fe40000011610 */
[----:B------:R-:W-:Y:S01]  /*1090*/  SEL R5, R14, R5, !P1 ;  /* 0x000000050e057207 */ /* 0x000fe20004800000 */
[----:B--2---:R-:W-:Y:S01]  /*10a0*/  IMAD.HI.U32 R13, R11, R2, RZ ;  /* 0x000000020b0d7227 */ /* 0x004fe200078e00ff */
[----:B------:R-:W-:-:S03]  /*10b0*/  SEL R16, R15, R16, !P2 ;  /* 0x000000100f107207 */ /* 0x000fc60005000000 */
[----:B------:R-:W-:Y:S01]  /*10c0*/  IMAD.HI.U32 R6, R12, R2, RZ ;  /* 0x000000020c067227 */ /* 0x000fe200078e00ff */
[----:B------:R-:W-:-:S04]  /*10d0*/  @P0 SHF.R.U32.HI R11, RZ, R3, R13 ;  /* 0x00000003ff0b0219 */ /* 0x000fc8000001160d */
[----:B------:R-:W-:Y:S01]  /*10e0*/  @P0 SHF.R.U32.HI R12, RZ, R3, R6 ;  /* 0x00000003ff0c0219 */ /* 0x000fe20000011606 */
[----:B------:R-:W-:-:S04]  /*10f0*/  IMAD R11, R11, R10, RZ ;  /* 0x0000000a0b0b7224 */ /* 0x000fc800078e02ff */
[----:B------:R-:W-:Y:S01]  /*1100*/  IMAD R6, R12, R10, RZ ;  /* 0x0000000a0c067224 */ /* 0x000fe200078e02ff */
[----:B------:R-:W-:-:S04]  /*1110*/  ISETP.GE.AND P1, PT, R5, R11, PT ;  /* 0x0000000b0500720c */ /* 0x000fc80003f26270 */
[----:B------:R-:W-:Y:S01]  /*1120*/  ISETP.GE.OR P1, PT, R16, R6, P1 ;  /* 0x000000061000720c */ /* 0x000fe20000f26670 */
[----:B------:R-:W-:-:S05]  /*1130*/  IMAD.HI.U32 R6, R5, R2, RZ ;  /* 0x0000000205067227 */ /* 0x000fca00078e00ff */
[----:B------:R-:W-:-:S04]  /*1140*/  SHF.R.U32.HI R6, RZ, R3, R6 ;  /* 0x00000003ff067219 */ /* 0x000fc80000011606 */
[----:B------:R-:W-:-:S03]  /*1150*/  SEL R6, R5, R6, !P0 ;  /* 0x0000000605067207 */ /* 0x000fc60004000000 */
[----:B------:R-:W-:Y:S01]  /*1160*/  @!P1 IMAD.HI.U32 R7, R16, R2, RZ ;  /* 0x0000000210079227 */ /* 0x000fe200078e00ff */
[----:B------:R-:W-:-:S04]  /*1170*/  IADD3 R2, PT, PT, -R6, RZ, RZ ;  /* 0x000000ff06027210 */ /* 0x000fc80007ffe1ff */
[----:B------:R-:W-:Y:S01]  /*1180*/  @!P1 SHF.R.U32.HI R3, RZ, R3, R7 ;  /* 0x00000003ff039219 */ /* 0x000fe20000011607 */
[----:B------:R-:W-:Y:S01]  /*1190*/  IMAD R2, R10, R2, R5 ;  /* 0x000000020a027224 */ /* 0x000fe200078e0205 */
[----:B------:R-:W-:Y:S02]  /*11a0*/  IADD3 R7, PT, PT, -R5, RZ, RZ ;  /* 0x000000ff05077210 */ /* 0x000fe40007ffe1ff */
[----:B------:R-:W-:-:S03]  /*11b0*/  @!P1 SEL R3, R16, R3, !P0 ;  /* 0x0000000310039207 */ /* 0x000fc60004000000 */
[----:B------:R-:W-:Y:S02]  /*11c0*/  IMAD R7, R4, R7, R14 ;  /* 0x0000000704077224 */ /* 0x000fe400078e020e */
[--C-:B------:R-:W-:Y:S02]  /*11d0*/  @!P1 IMAD.IADD R6, R6, 0x1, -R3.reuse ;  /* 0x0000000106069824 */ /* 0x100fe400078e0a03 */
[----:B------:R-:W-:Y:S01]  /*11e0*/  @!P1 IMAD R3, R2, R12, R3 ;  /* 0x0000000c02039224 */ /* 0x000fe200078e0203 */
[----:B------:R-:W-:Y:S01]  /*11f0*/  IADD3 R2, PT, PT, -R16, RZ, RZ ;  /* 0x000000ff10027210 */ /* 0x000fe20007ffe1ff */
[----:B------:R-:W-:Y:S02]  /*1200*/  @!P1 IMAD R5, R6, R10, R16 ;  /* 0x0000000a06059224 */ /* 0x000fe400078e0210 */
[----:B------:R-:W-:Y:S02]  /*1210*/  @!P1 IMAD.MOV.U32 R16, RZ, RZ, R3 ;  /* 0x000000ffff109224 */ /* 0x000fe400078e0003 */
[----:B------:R-:W-:-:S02]  /*1220*/  IMAD R2, R9, R2, R15 ;  /* 0x0000000209027224 */ /* 0x000fc400078e020f */
[----:B------:R-:W-:Y:S02]  /*1230*/  IMAD R14, R5, R4, R7 ;  /* 0x00000004050e7224 */ /* 0x000fe400078e0207 */
[----:B------:R-:W-:Y:S02]  /*1240*/  IMAD R15, R16, R9, R2 ;  /* 0x00000009100f7224 */ /* 0x000fe400078e0202 */
.L_x_15:
[----:B------:R-:W1:Y:S01]  /*1250*/  LDCU UR4, c[0x0][0xb30] ;  /* 0x00016600ff0477ac */ /* 0x000e620008000800 */
[----:B------:R-:W2:Y:S08]  /*1260*/  S2UR UR37, SR_CgaCtaId ;  /* 0x00000000002579c3 */ /* 0x000eb00000008800 */
[----:B------:R-:W3:Y:S01]  /*1270*/  LDC R40, c[0x0][0xb24] ;  /* 0x0002c900ff287b82 */ /* 0x000ee20000000800 */
[----:B-1----:R-:W-:-:S09]  /*1280*/  UISETP.NE.AND UP1, UPT, UR4, 0x1, UPT ;  /* 0x000000010400788c */ /* 0x002fd2000bf25270 */
[----:B--2---:R-:W-:Y:S05]  /*1290*/  BRA.U UP1, `(.L_x_16) ;  /* 0x0000000101407547 */ /* 0x004fea000b800000 */
[----:B------:R-:W1:Y:S08]  /*12a0*/  LDC.64 R4, c[0x0][0xb10] ;  /* 0x0002c400ff047b82 */ /* 0x000e700000000a00 */
[----:B------:R-:W2:Y:S08]  /*12b0*/  LDC.64 R2, c[0x0][0xb18] ;  /* 0x0002c600ff027b82 */ /* 0x000eb00000000a00 */
[----:B------:R-:W4:Y:S08]  /*12c0*/  LDC R6, c[0x0][0xb20] ;  /* 0x0002c800ff067b82 */ /* 0x000f300000000800 */
[----:B------:R-:W3:Y:S01]  /*12d0*/  LDC R7, c[0x0][0xb0c] ;  /* 0x0002c300ff077b82 */ /* 0x000ee20000000800 */
[----:B-1----:R-:W-:-:S05]  /*12e0*/  IMAD.HI.U32 R4, R15, R4, RZ ;  /* 0x000000040f047227 */ /* 0x002fca00078e00ff */
[----:B------:R-:W-:Y:S01]  /*12f0*/  SHF.R.U32.HI R4, RZ, R5, R4 ;  /* 0x00000005ff047219 */ /* 0x000fe20000011604 */
[----:B--2---:R-:W-:Y:S01]  /*1300*/  IMAD.HI.U32 R3, R14, R3, RZ ;  /* 0x000000030e037227 */ /* 0x004fe200078e00ff */
[----:B------:R-:W-:-:S04]  /*1310*/  ISETP.NE.AND P0, PT, R2, 0x1, PT ;  /* 0x000000010200780c */ /* 0x000fc80003f05270 */
[----:B----4-:R-:W-:-:S04]  /*1320*/  SHF.R.U32.HI R3, RZ, R6, R3 ;  /* 0x00000006ff037219 */ /* 0x010fc80000011603 */
[----:B------:R-:W-:Y:S02]  /*1330*/  SEL R3, R14, R3, !P0 ;  /* 0x000000030e037207 */ /* 0x000fe40004000000 */
[----:B---3--:R-:W-:-:S04]  /*1340*/  ISETP.NE.AND P1, PT, R7, 0x1, PT ;  /* 0x000000010700780c */ /* 0x008fc80003f25270 */
[----:B------:R-:W-:-:S05]  /*1350*/  SEL R4, R15, R4, !P1 ;  /* 0x000000040f047207 */ /* 0x000fca0004800000 */
[----:B------:R-:W-:Y:S02]  /*1360*/  IMAD.IADD R5, R3, 0x1, -R4 ;  /* 0x0000000103057824 */ /* 0x000fe400078e0a04 */
[----:B------:R-:W-:Y:S02]  /*1370*/  IMAD.IADD R3, R4, 0x1, -R3 ;  /* 0x0000000104037824 */ /* 0x000fe400078e0a03 */
[----:B------:R-:W-:Y:S02]  /*1380*/  IMAD R15, R5, R7, R15 ;  /* 0x00000007050f7224 */ /* 0x000fe400078e020f */
[----:B------:R-:W-:-:S07]  /*1390*/  IMAD R14, R3, R2, R14 ;  /* 0x00000002030e7224 */ /* 0x000fce00078e020e */
.L_x_16:
[----:B------:R-:W-:Y:S01]  /*13a0*/  BAR.SYNC.DEFER_BLOCKING 0x0 ;  /* 0x0000000000007b1d */ /* 0x000fe20000010000 */
[----:B------:R-:W-:Y:S01]  /*13b0*/  UISETP.NE.AND UP1, UPT, UR8, 0x2, UPT ;  /* 0x000000020800788c */ /* 0x000fe2000bf25270 */
[----:B------:R-:W-:Y:S02]  /*13c0*/  ISETP.NE.OR P5, PT, R0, 0x2, !P5 ;  /* 0x000000020000780c */ /* 0x000fe40006fa5670 */
[----:B------:R-:W-:-:S06]  /*13d0*/  LOP3.LUT R2, R101, 0x1f, RZ, 0xc0, !PT ;  /* 0x0000001f65027812 */ /* 0x000fcc00078ec0ff */
[----:B------:R-:W-:Y:S05]  /*13e0*/  BRA.U UP1, `(.L_x_17) ;  /* 0x00000011019c7547 */ /* 0x000fea000b800000 */
[----:B------:R-:W1:Y:S01]  /*13f0*/  LDCU UR13, c[0x0][0x38c] ;  /* 0x00007180ff0d77ac */ /* 0x000e620008000800 */
[----:B------:R-:W2:Y:S01]  /*1400*/  LDC R8, c[0x0][0x370] ;  /* 0x0000dc00ff087b82 */ /* 0x000ea20000000800 */
[----:B------:R-:W-:Y:S01]  /*1410*/  PLOP3.LUT P1, PT, PT, PT, UP2, 0x80, 0x8 ;  /* 0x000000000008781c */ /* 0x000fe20003f2f028 */
[----:B------:R-:W-:Y:S01]  /*1420*/  IMAD.MOV.U32 R17, RZ, RZ, 0x1 ;  /* 0x00000001ff117424 */ /* 0x000fe200078e00ff */
[----:B------:R-:W-:Y:S01]  /*1430*/  ISETP.EQ.OR P4, PT, R2, RZ, P5 ;  /* 0x000000ff0200720c */ /* 0x000fe20002f82670 */
[----:B------:R-:W-:Y:S01]  /*1440*/  IMAD.MOV.U32 R16, RZ, RZ, RZ ;  /* 0x000000ffff107224 */ /* 0x000fe200078e00ff */
[----:B------:R-:W-:Y:S02]  /*1450*/  PLOP3.LUT P1, PT, P1, PT, PT, 0x8, 0x80 ;  /* 0x000000000080781c */ /* 0x000fe40000f2e170 */
[----:B------:R-:W-:Y:S01]  /*1460*/  CS2R R12, SRZ ;  /* 0x00000000000c7805 */ /* 0x000fe2000001ff00 */
[----:B------:R-:W-:Y:S01]  /*1470*/  IMAD.MOV.U32 R11, RZ, RZ, 0x1 ;  /* 0x00000001ff0b7424 */ /* 0x000fe200078e00ff */
[----:B------:R-:W4:Y:S01]  /*1480*/  LDC R0, c[0x0][0x374] ;  /* 0x0000dd00ff007b82 */ /* 0x000f220000000800 */
[----:B------:R-:W2:Y:S01]  /*1490*/  LDCU.64 UR22, c[0x0][0x348] ;  /* 0x00006900ff1677ac */ /* 0x000ea20008000a00 */
[----:B------:R-:W-:Y:S01]  /*14a0*/  UMOV UR6, URZ ;  /* 0x000000ff00067c82 */ /* 0x000fe20008000000 */
[----:B-1----:R-:W-:-:S04]  /*14b0*/  UIADD3 UR5, UPT, UPT, UR13, 0x1f, URZ ;  /* 0x0000001f0d057890 */ /* 0x002fc8000fffe0ff */
[----:B------:R-:W-:-:S04]  /*14c0*/  USHF.R.S32.HI UR4, URZ, 0x1f, UR5 ;  /* 0x0000001fff047899 */ /* 0x000fc80008011405 */
[----:B------:R-:W-:-:S04]  /*14d0*/  ULEA.HI UR4, UR4, UR5, URZ, 0x5 ;  /* 0x0000000504047291 */ /* 0x000fc8000f8f28ff */
[----:B------:R-:W-:Y:S02]  /*14e0*/  USHF.R.S32.HI UR15, URZ, 0x5, UR4 ;  /* 0x00000005ff0f7899 */ /* 0x000fe40008011404 */
[----:B------:R-:W-:Y:S02]  /*14f0*/  UIADD3 UR4, UPT, UPT, UR13, -0x1, URZ ;  /* 0xffffffff0d047890 */ /* 0x000fe4000fffe0ff */
[----:B------:R-:W-:Y:S02]  /*1500*/  UISETP.LT.U32.AND UP0, UPT, UR15, 0x6, UPT ;  /* 0x000000060f00788c */ /* 0x000fe4000bf01070 */
[----:B------:R-:W-:Y:S02]  /*1510*/  UISETP.GE.U32.AND UP1, UPT, UR4, -0x3f, UPT ;  /* 0xffffffc10400788c */ /* 0x000fe4000bf26070 */
[----:B------:R-:W-:Y:S02]  /*1520*/  USEL UR14, UR15, 0x6, UP0 ;  /* 0x000000060f0e7887 */ /* 0x000fe40008000000 */
[----:B------:R-:W-:-:S02]  /*1530*/  UIADD3 UR13, UPT, UPT, UR13, 0x3e, URZ ;  /* 0x0000003e0d0d7890 */ /* 0x000fc4000fffe0ff */
[----:B------:R-:W-:Y:S02]  /*1540*/  UIADD3 UR5, UPT, UPT, UR14, -0x1, URZ ;  /* 0xffffffff0e057890 */ /* 0x000fe4000fffe0ff */
[----:B------:R-:W-:-:S03]  /*1550*/  UIADD3 UR7, UPT, UPT, UR15, -UR14, URZ ;  /* 0x8000000e0f077290 */ /* 0x000fc6000fffe0ff */
[----:B------:R-:W-:-:S04]  /*1560*/  @UP1 UIADD3 UR5, UPT, UPT, UR14, URZ, URZ ;  /* 0x000000ff0e051290 */ /* 0x000fc8000fffe0ff */
[----:B--2---:R-:W-:-:S12]  /*1570*/  UIADD3 UR5, UPT, UPT, UR5, 0x1, URZ ;  /* 0x0000000105057890 */ /* 0x004fd8000fffe0ff */
.L_x_35:
[----:B------:R-:W-:Y:S01]  /*1580*/  UISETP.NE.AND UP0, UPT, UR37, URZ, UPT ;  /* 0x000000ff2500728c */ /* 0x000fe2000bf05270 */
[----:B------:R-:W1:Y:S08]  /*1590*/  S2UR UR37, SR_CgaCtaId ;  /* 0x00000000002579c3 */ /* 0x000e700000008800 */
[----:B------:R-:W-:Y:S05]  /*15a0*/  BRA.U UP0, `(.L_x_18) ;  /* 0x0000000100347547 */ /* 0x000fea000b800000 */
[----:B------:R-:W2:Y:S01]  /*15b0*/  S2R R2, SR_CgaCtaId ;  /* 0x0000000000027919 */ /* 0x000ea20000008800 */
[----:B------:R-:W-:-:S04]  /*15c0*/  MOV R3, 0x400 ;  /* 0x0000040000037802 */ /* 0x000fc80000000f00 */
[----:B--2---:R-:W-:Y:S02]  /*15d0*/  LEA R2, R2, R3, 0x18 ;  /* 0x0000000302027211 */ /* 0x004fe400078ec0ff */
[----:B------:R-:W-:-:S03]  /*15e0*/  SHF.L.U32 R3, R11, 0x1f, RZ ;  /* 0x0000001f0b037819 */ /* 0x000fc600000006ff */
[----:B------:R-:W-:-:S04]  /*15f0*/  IMAD R2, R12, 0x8, R2 ;  /* 0x000000080c027824 */ /* 0x000fc800078e0202 */
[----:B------:R-:W2:Y:S02]  /*1600*/  SYNCS.PHASECHK.TRANS64.TRYWAIT P0, [R2+URZ+0x120], R3 ;  /* 0x00012003020075a7 */ /* 0x000ea400080011ff */
[----:B--2---:R-:W-:Y:S05]  /*1610*/  @!P0 BRA `(.L_x_19) ;  /* 0x0000007400bc8947 */ /* 0x004fea0003800000 */
.L_x_133:
[----:B------:R-:W-:Y:S01]  /*1620*/  VIADD R12, R12, 0x1 ;  /* 0x000000010c0c7836 */ /* 0x000fe20000000000 */
[----:B------:R2:W-:Y:S04]  /*1630*/  SYNCS.ARRIVE.TRANS64.A1T0 RZ, [R2+URZ+0x110], RZ ;  /* 0x000110ff02ff79a7 */ /* 0x0005e800081000ff */
[----:B------:R-:W-:-:S04]  /*1640*/  ISETP.NE.AND P0, PT, R12, 0x2, PT ;  /* 0x000000020c00780c */ /* 0x000fc80003f05270 */
[----:B------:R-:W-:Y:S02]  /*1650*/  SEL R12, R12, RZ, P0 ;  /* 0x000000ff0c0c7207 */ /* 0x000fe40000000000 */
[----:B--2---:R-:W-:-:S04]  /*1660*/  SEL R2, RZ, 0x1, P0 ;  /* 0x00000001ff027807 */ /* 0x004fc80000000000 */
[----:B------:R-:W-:-:S07]  /*1670*/  LOP3.LUT R11, R11, R2, RZ, 0x3c, !PT ;  /* 0x000000020b0b7212 */ /* 0x000fce00078e3cff */
.L_x_18:
[----:B------:R-:W-:Y:S01]  /*1680*/  UMOV UR4, 0x400 ;  /* 0x0000040000047882 */ /* 0x000fe20000000000 */
[----:B------:R-:W-:Y:S01]  /*1690*/  SHF.L.U32 R2, R17, 0x1f, RZ ;  /* 0x0000001f11027819 */ /* 0x000fe200000006ff */
[----:B-1----:R-:W-:Y:S01]  /*16a0*/  ULEA UR4, UR37, UR4, 0x18 ;  /* 0x0000000425047291 */ /* 0x002fe2000f8ec0ff */
[----:B------:R-:W-:Y:S01]  /*16b0*/  R2UR UR35, R15 ;  /* 0x000000000f2372ca */ /* 0x000fe200000e0000 */
[----:B------:R-:W-:Y:S01]  /*16c0*/  UISETP.GE.U32.AND UP0, UPT, UR13, 0x3f, UPT ;  /* 0x0000003f0d00788c */ /* 0x000fe2000bf06070 */
[----:B------:R-:W-:Y:S01]  /*16d0*/  R2UR UR11, R14 ;  /* 0x000000000e0b72ca */ /* 0x000fe200000e0000 */
[----:B------:R-:W-:Y:S01]  /*16e0*/  ULEA UR8, UR6, UR4, 0x3 ;  /* 0x0000000406087291 */ /* 0x000fe2000f8e18ff */
[----:B------:R-:W-:-:S08]  /*16f0*/  UMOV UR24, URZ ;  /* 0x000000ff00187c82 */ /* 0x000fd00008000000 */
[----:B------:R1:W2:Y:S01]  /*1700*/  SYNCS.PHASECHK.TRANS64.TRYWAIT P0, [UR8+0x30], R2 ;  /* 0x00003002ff0075a7 */ /* 0x0002a20008001108 */
[----:B------:R-:W-:Y:S02]  /*1710*/  USHF.L.U32 UR35, UR35, 0x7, URZ ;  /* 0x0000000723237899 */ /* 0x000fe400080006ff */
[----:B------:R-:W-:Y:S01]  /*1720*/  USHF.L.U32 UR11, UR11, 0x7, URZ ;  /* 0x000000070b0b7899 */ /* 0x000fe200080006ff */
[----:B------:R-:W-:Y:S11]  /*1730*/  BRA.U !UP0, `(.L_x_20) ;  /* 0x0000000108a47547 */ /* 0x000ff6000b800000 */
[----:B------:R-:W-:Y:S01]  /*1740*/  UMOV UR16, URZ ;  /* 0x000000ff00107c82 */ /* 0x000fe20008000000 */
[----:B------:R-:W-:-:S05]  /*1750*/  UMOV UR17, UR6 ;  /* 0x0000000600117c82 */ /* 0x000fca0008000000 */
.L_x_25:
[----:B-1----:R-:W-:Y:S01]  /*1760*/  ULEA UR33, UR17, UR4, 0x3 ;  /* 0x0000000411217291 */ /* 0x002fe2000f8e18ff */
[----:B--2---:R-:W-:Y:S01]  /*1770*/  @!P5 MOV R3, 0x4000 ;  /* 0x000040000003d802 */ /* 0x004fe20000000f00 */
[----:B--2---:R-:W-:Y:S10]  /*1780*/  @P0 BRA `(.L_x_21) ;  /* 0x00000000000c0947 */ /* 0x004ff40003800000 */
[----:B------:R-:W-:-:S04]  /*1790*/  SHF.L.U32 R4, R17, 0x1f, RZ ;  /* 0x0000001f11047819 */ /* 0x000fc800000006ff */
[----:B------:R-:W2:Y:S02]  /*17a0*/  SYNCS.PHASECHK.TRANS64.TRYWAIT P0, [UR33+0x30], R4 ;  /* 0x00003004ff0075a7 */ /* 0x000ea40008001121 */
[----:B--2---:R-:W-:Y:S05]  /*17b0*/  @!P0 BRA `(.L_x_22) ;  /* 0x0000007400688947 */ /* 0x004fea0003800000 */
.L_x_21:
[----:B------:R2:W-:Y:S01]  /*17c0*/  @!P5 SYNCS.ARRIVE.TRANS64 RZ, [UR33], R3 ;  /* 0x00000003ffffd9a7 */ /* 0x0005e20008000021 */
[----:B------:R-:W-:Y:S04]  /*17d0*/  BSSY.RECONVERGENT B0, `(.L_x_23) ;  /* 0x0000003000007945 */ /* 0x000fe80003800200 */
[----:B------:R-:W-:Y:S05]  /*17e0*/  @P4 BRA `(.L_x_24) ;  /* 0x0000000000044947 */ /* 0x000fea0003800000 */
[----:B------:R-:W-:Y:S05]  /*17f0*/  BPT.TRAP 0x1 ;  /* 0x000000040000795c */ /* 0x000fea0000300000 */
.L_x_24:
[----:B------:R-:W-:Y:S05]  /*1800*/  BSYNC.RECONVERGENT B0 ;  /* 0x0000000000007941 */ /* 0x000fea0003800200 */
.L_x_23:
[----:B------:R-:W-:Y:S02]  /*1810*/  UIADD3 UR6, UPT, UPT, UR17, 0x1, URZ ;  /* 0x0000000111067890 */ /* 0x000fe4000fffe0ff */
[----:B------:R-:W-:Y:S02]  /*1820*/  UIADD3 UR26, UP1, UPT, UR22, 0x80, URZ ;  /* 0x00000080161a7890 */ /* 0x000fe4000ff3e0ff */
[----:B------:R-:W-:Y:S02]  /*1830*/  UISETP.NE.AND UP0, UPT, UR6, 0x6, UPT ;  /* 0x000000060600788c */ /* 0x000fe4000bf05270 */
[----:B------:R-:W-:Y:S02]  /*1840*/  USHF.L.U32 UR34, UR16, 0x5, URZ ;  /* 0x0000000510227899 */ /* 0x000fe400080006ff */
[----:B------:R-:W-:Y:S02]  /*1850*/  USEL UR9, URZ, 0x1, UP0 ;  /* 0x00000001ff097887 */ /* 0x000fe40008000000 */
[----:B------:R-:W-:-:S02]  /*1860*/  USEL UR6, UR6, URZ, UP0 ;  /* 0x000000ff06067287 */ /* 0x000fc40008000000 */
[----:B------:R-:W-:Y:S02]  /*1870*/  UIADD3 UR20, UP0, UPT, UR22, 0x180, URZ ;  /* 0x0000018016147890 */ /* 0x000fe4000ff1e0ff */
[----:B------:R-:W-:Y:S01]  /*1880*/  ULEA UR8, UR6, UR4, 0x3 ;  /* 0x0000000406087291 */ /* 0x000fe2000f8e18ff */
[----:B------:R-:W-:Y:S01]  /*1890*/  LOP3.LUT R17, R17, UR9, RZ, 0x3c, !PT ;  /* 0x0000000911117c12 */ /* 0x000fe2000f8e3cff */
[----:B------:R-:W-:Y:S02]  /*18a0*/  UIADD3.X UR27, UPT, UPT, URZ, UR23, URZ, UP1, !UPT ;  /* 0x00000017ff1b7290 */ /* 0x000fe40008ffe4ff */
[----:B------:R-:W-:Y:S01]  /*18b0*/  UIADD3.X UR21, UPT, UPT, URZ, UR23, URZ, UP0, !UPT ;  /* 0x00000017ff157290 */ /* 0x000fe200087fe4ff */
[----:B-1----:R-:W-:Y:S01]  /*18c0*/  SHF.L.U32 R2, R17, 0x1f, RZ ;  /* 0x0000001f11027819 */ /* 0x002fe200000006ff */
[----:B------:R-:W-:Y:S01]  /*18d0*/  UMOV UR18, 0x0 ;  /* 0x0000000000127882 */ /* 0x000fe20000000000 */
[----:B------:R-:W-:Y:S01]  /*18e0*/  UMOV UR19, 0x10000000 ;  /* 0x1000000000137882 */ /* 0x000fe20000000000 */
[----:B------:R-:W-:Y:S01]  /*18f0*/  UMOV UR12, UR36 ;  /* 0x00000024000c7c82 */ /* 0x000fe20008000000 */
[----:B------:R1:W1:Y:S01]  /*1900*/  SYNCS.PHASECHK.TRANS64.TRYWAIT P0, [UR8+0x30], R2 ;  /* 0x00003002ff0075a7 */ /* 0x0002620008001108 */
[----:B------:R-:W-:Y:S01]  /*1910*/  ULEA UR8, UR17, UR4, 0xd ;  /* 0x0000000411087291 */ /* 0x000fe2000f8e68ff */
[----:B------:R-:W-:Y:S01]  /*1920*/  UMOV UR9, UR33 ;  /* 0x0000002100097c82 */ /* 0x000fe20008000000 */
[----:B------:R-:W-:-:S02]  /*1930*/  UMOV UR10, UR34 ;  /* 0x00000022000a7c82 */ /* 0x000fc40008000000 */
[----:B------:R-:W-:Y:S02]  /*1940*/  UIADD3 UR32, UPT, UPT, UR8, 0x8400, URZ ;  /* 0x0000840008207890 */ /* 0x000fe4000fffe0ff */
[----:B------:R-:W-:Y:S02]  /*1950*/  UIADD3 UR8, UPT, UPT, UR8, 0x14400, URZ ;  /* 0x0001440008087890 */ /* 0x000fe4000fffe0ff */
[----:B------:R-:W-:Y:S01]  /*1960*/  UIADD3 UR16, UPT, UPT, UR16, 0x1, URZ ;  /* 0x0000000110107890 */ /* 0x000fe2000fffe0ff */
[----:B------:R-:W-:Y:S01]  /*1970*/  UMOV UR24, UR5 ;  /* 0x0000000500187c82 */ /* 0x000fe20008000000 */
[----:B------:R-:W-:Y:S02]  /*1980*/  UMOV UR17, UR6 ;  /* 0x0000000600117c82 */ /* 0x000fe40008000000 */
[----:B------:R-:W-:Y:S01]  /*1990*/  UISETP.NE.AND UP0, UPT, UR16, UR5, UPT ;  /* 0x000000051000728c */ /* 0x000fe2000bf05270 */
[----:B------:R1:W-:Y:S02]  /*19a0*/  UTMALDG.3D [UR32], [UR26], desc[UR18] ;  /* 0x000012201a0075b4 */ /* 0x0003e40008011000 */
[----:B------:R1:W-:Y:S06]  /*19b0*/  UTMALDG.3D [UR8], [UR20], desc[UR18] ;  /* 0x00001208140075b4 */ /* 0x0003ec0008011000 */
[----:B------:R-:W-:Y:S05]  /*19c0*/  BRA.U UP0, `(.L_x_25) ;  /* 0xfffffffd00647547 */ /* 0x000fea000b83ffff */
.L_x_20:
[----:B-1----:R-:W-:Y:S01]  /*19d0*/  ULEA UR8, UR6, UR4, 0x3 ;  /* 0x0000000406087291 */ /* 0x002fe2000f8e18ff */
[----:B------:R-:W-:Y:S01]  /*19e0*/  SHF.L.U32 R2, R17, 0x1f, RZ ;  /* 0x0000001f11027819 */ /* 0x000fe200000006ff */
[----:B------:R-:W-:Y:S01]  /*19f0*/  @!P1 SYNCS.ARRIVE.TRANS64.A1T0 RZ, [UR4+0xa8], RZ ;  /* 0x0000a8ffffff99a7 */ /* 0x000fe20008100004 */
[----:B------:R-:W-:-:S06]  /*1a00*/  UISETP.GT.AND UP0, UPT, UR15, UR14, UPT ;  /* 0x0000000e0f00728c */ /* 0x000fcc000bf04270 */
[----:B--2---:R1:W2:Y:S03]  /*1a10*/  SYNCS.PHASECHK.TRANS64.TRYWAIT P0, [UR8+0x30], R2 ;  /* 0x00003002ff0075a7 */ /* 0x0042a60008001108 */
[----:B------:R-:W-:Y:S05]  /*1a20*/  BRA.U !UP0, `(.L_x_26) ;  /* 0x0000000108a87547 */ /* 0x000fea000b800000 */
[----:B------:R-:W-:Y:S01]  /*1a30*/  UIADD3 UR21, UPT, UPT, UR7, UR24, URZ ;  /* 0x0000001807157290 */ /* 0x000fe2000fffe0ff */
[----:B------:R-:W-:-:S11]  /*1a40*/  UMOV UR25, UR6 ;  /* 0x0000000600197c82 */ /* 0x000fd60008000000 */
.L_x_31:
[----:B-1----:R-:W-:Y:S01]  /*1a50*/  ULEA UR17, UR25, UR4, 0x3 ;  /* 0x0000000419117291 */ /* 0x002fe2000f8e18ff */
[----:B--2---:R-:W-:Y:S01]  /*1a60*/  @!P5 MOV R3, 0x4000 ;  /* 0x000040000003d802 */ /* 0x004fe20000000f00 */
[----:B--2---:R-:W-:Y:S10]  /*1a70*/  @P0 BRA `(.L_x_27) ;  /* 0x00000000000c0947 */ /* 0x004ff40003800000 */
[----:B------:R-:W-:-:S04]  /*1a80*/  SHF.L.U32 R4, R17, 0x1f, RZ ;  /* 0x0000001f11047819 */ /* 0x000fc800000006ff */
[----:B------:R-:W2:Y:S02]  /*1a90*/  SYNCS.PHASECHK.TRANS64.TRYWAIT P0, [UR17+0x30], R4 ;  /* 0x00003004ff0075a7 */ /* 0x000ea40008001111 */
[----:B--2---:R-:W-:Y:S05]  /*1aa0*/  @!P0 BRA `(.L_x_28) ;  /* 0x0000007000c48947 */ /* 0x004fea0003800000 */
.L_x_27:
[----:B------:R2:W-:Y:S01]  /*1ab0*/  @!P5 SYNCS.ARRIVE.TRANS64 RZ, [UR17], R3 ;  /* 0x00000003ffffd9a7 */ /* 0x0005e20008000011 */
[----:B------:R-:W-:Y:S04]  /*1ac0*/  BSSY.RECONVERGENT B0, `(.L_x_29) ;  /* 0x0000003000007945 */ /* 0x000fe80003800200 */
[----:B------:R-:W-:Y:S05]  /*1ad0*/  @P4 BRA `(.L_x_30) ;  /* 0x0000000000044947 */ /* 0x000fea0003800000 */
[----:B------:R-:W-:Y:S05]  /*1ae0*/  BPT.TRAP 0x1 ;  /* 0x000000040000795c */ /* 0x000fea0000300000 */
.L_x_30:
[----:B------:R-:W-:Y:S05]  /*1af0*/  BSYNC.RECONVERGENT B0 ;  /* 0x0000000000007941 */ /* 0x000fea0003800200 */
.L_x_29:
        /* <DEDUP_REMOVED lines=20> */
[----:B------:R-:W-:Y:S01]  /*1c40*/  UIADD3 UR8, UPT, UPT, UR8, 0x14400, URZ ;  /* 0x0001440008087890 */ /* 0x000fe2000fffe0ff */
[----:B------:R-:W-:Y:S01]  /*1c50*/  UMOV UR9, UR17 ;  /* 0x0000001100097c82 */ /* 0x000fe20008000000 */
[----:B------:R-:W-:Y:S01]  /*1c60*/  UMOV UR10, UR18 ;  /* 0x00000012000a7c82 */ /* 0x000fe20008000000 */
[----:B------:R-:W-:Y:S01]  /*1c70*/  UIADD3 UR24, UPT, UPT, UR24, 0x1, URZ ;  /* 0x0000000118187890 */ /* 0x000fe2000fffe0ff */
[----:B------:R-:W-:-:S03]  /*1c80*/  UMOV UR25, UR6 ;  /* 0x0000000600197c82 */ /* 0x000fc60008000000 */
[----:B------:R1:W-:Y:S01]  /*1c90*/  UTMALDG.3D [UR16], [UR30], desc[UR26] ;  /* 0x00001a101e0075b4 */ /* 0x0003e20008011000 */
[----:B------:R-:W-:Y:S01]  /*1ca0*/  UISETP.NE.AND UP0, UPT, UR24, UR21, UPT ;  /* 0x000000151800728c */ /* 0x000fe2000bf05270 */
[----:B------:R1:W-:Y:S08]  /*1cb0*/  UTMALDG.3D [UR8], [UR28], desc[UR26] ;  /* 0x00001a081c0075b4 */ /* 0x0003f00008011000 */
[----:B------:R-:W-:Y:S05]  /*1cc0*/  BRA.U UP0, `(.L_x_31) ;  /* 0xfffffffd00607547 */ /* 0x000fea000b83ffff */
.L_x_26:
[C---:B-1----:R-:W-:Y:S01]  /*1cd0*/  LEA R2, R16.reuse, UR4, 0x3 ;  /* 0x0000000410027c11 */ /* 0x042fe2000f8e18ff */
[----:B------:R-:W-:Y:S01]  /*1ce0*/  NOP ;  /* 0x0000000000007918 */ /* 0x000fe20000000000 */
[----:B--2---:R-:W-:Y:S02]  /*1cf0*/  SHF.L.U32 R3, R13, 0x1f, RZ ;  /* 0x0000001f0d037819 */ /* 0x004fe400000006ff */
[----:B------:R-:W-:Y:S02]  /*1d00*/  LEA R4, R16, UR4, 0x4 ;  /* 0x0000000410047c11 */ /* 0x000fe4000f8e20ff */
[----:B------:R-:W1:Y:S02]  /*1d10*/  SYNCS.PHASECHK.TRANS64.TRYWAIT P0, [R2+URZ+0xb0], R3 ;  /* 0x0000b003020075a7 */ /* 0x000e6400080011ff */
[----:B-1----:R-:W-:Y:S05]  /*1d20*/  @!P0 BRA `(.L_x_32) ;  /* 0x00000070003c8947 */ /* 0x002fea0003800000 */
.L_x_136:
[----:B------:R-:W2:Y:S01]  /*1d30*/  LDS.128 R4, [R4+0x140] ;  /* 0x0001400004047984 */ /* 0x000ea20000000c00 */
[----:B---3--:R-:W-:Y:S01]  /*1d40*/  ISETP.GE.AND P0, PT, R40, 0x1, PT ;  /* 0x000000012800780c */ /* 0x008fe20003f06270 */
[----:B-1----:R-:W-:Y:S01]  /*1d50*/  VIADD R2, R2, 0xc0 ;  /* 0x000000c002027836 */ /* 0x002fe20000000000 */
[----:B------:R-:W-:Y:S01]  /*1d60*/  @!PT LDS RZ, [RZ] ;  /* 0x00000000fffff984 */ /* 0x000fe20000000800 */
[----:B------:R-:W-:Y:S01]  /*1d70*/  @!PT LDS RZ, [RZ] ;  /* 0x00000000fffff984 */ /* 0x000fe20000000800 */
[----:B------:R-:W-:Y:S01]  /*1d80*/  @!PT LDS RZ, [RZ] ;  /* 0x00000000fffff984 */ /* 0x000fe20000000800 */
[----:B------:R-:W-:Y:S01]  /*1d90*/  @!PT LDS RZ, [RZ] ;  /* 0x00000000fffff984 */ /* 0x000fe20000000800 */
[----:B------:R1:W-:Y:S06]  /*1da0*/  MEMBAR.ALL.CTA ;  /* 0x0000000000007992 */ /* 0x0003ec0000008000 */
[----:B-1----:R-:W1:Y:S01]  /*1db0*/  FENCE.VIEW.ASYNC.S ;  /* 0x00000000000073c6 */ /* 0x002e620000000000 */
[----:B------:R-:W-:-:S04]  /*1dc0*/  PRMT R2, RZ, 0x654, R2 ;  /* 0x00000654ff027816 */ /* 0x000fc80000000002 */
[----:B-1----:R1:W-:Y:S01]  /*1dd0*/  SYNCS.ARRIVE.TRANS64.RED.A1T0 RZ, [R2+URZ], RZ ;  /* 0x000000ff02ff79a7 */ /* 0x0023e200081004ff */
[----:B--2---:R-:W-:-:S13]  /*1de0*/  LOP3.LUT P2, RZ, R6, 0x1, RZ, 0xc0, !PT ;  /* 0x0000000106ff7812 */ /* 0x004fda000784c0ff */
[----:B------:R-:W-:Y:S01]  /*1df0*/  @P2 SHF.R.U32.HI R3, RZ, 0x10, R5 ;  /* 0x00000010ff032819 */ /* 0x000fe20000011605 */
[----:B------:R-:W-:Y:S01]  /*1e00*/  VOTEU.ANY UP0, P2 ;  /* 0x0000000000ff7886 */ /* 0x000fe20001000100 */
[----:B------:R-:W-:Y:S02]  /*1e10*/  @P2 MOV R10, R4 ;  /* 0x00000004000a2202 */ /* 0x000fe40000000f00 */
[----:B------:R-:W-:Y:S02]  /*1e20*/  @P2 R2UR.BROADCAST UR8, R3 ;  /* 0x00000000030822ca */ /* 0x000fe400008e0000 */
[----:B------:R-:W-:-:S11]  /*1e30*/  @P2 LOP3.LUT R9, R5, 0xffff, RZ, 0xc0, !PT ;  /* 0x0000ffff05092812 */ /* 0x000fd600078ec0ff */
[----:B------:R-:W-:Y:S01]  /*1e40*/  @UP0 UMOV UR36, UR8 ;  /* 0x0000000800240c82 */ /* 0x000fe20008000000 */
[----:B-1----:R-:W-:Y:S05]  /*1e50*/  @!P0 BRA `(.L_x_33) ;  /* 0x0000000000b88947 */ /* 0x002fea0003800000 */
[----:B------:R-:W4:Y:S01]  /*1e60*/  LDC.64 R4, c[0x0][0xb18] ;  /* 0x0002c600ff047b82 */ /* 0x000f220000000a00 */
[----:B------:R-:W-:-:S07]  /*1e70*/  ISETP.NE.AND P3, PT, R40, 0x1, PT ;  /* 0x000000012800780c */ /* 0x000fce0003f65270 */
[----:B------:R-:W1:Y:S08]  /*1e80*/  LDC.64 R6, c[0x0][0xb10] ;  /* 0x0002c400ff067b82 */ /* 0x000e700000000a00 */
[----:B------:R-:W2:Y:S08]  /*1e90*/  LDC R14, c[0x0][0xb20] ;  /* 0x0002c800ff0e7b82 */ /* 0x000eb00000000800 */
[----:B------:R-:W3:Y:S01]  /*1ea0*/  LDC R15, c[0x0][0xb0c] ;  /* 0x0002c300ff0f7b82 */ /* 0x000ee20000000800 */
[----:B----4-:R-:W-:Y:S01]  /*1eb0*/  IMAD.HI.U32 R19, R0, R5, RZ ;  /* 0x0000000500137227 */ /* 0x010fe200078e00ff */
[----:B------:R-:W-:-:S03]  /*1ec0*/  ISETP.NE.AND P0, PT, R4, 0x1, PT ;  /* 0x000000010400780c */ /* 0x000fc60003f05270 */
[----:B------:R-:W-:-:S03]  /*1ed0*/  IMAD.HI.U32 R5, R9, R5, RZ ;  /* 0x0000000509057227 */ /* 0x000fc600078e00ff */
[----:B------:R-:W4:Y:S01]  /*1ee0*/  LDC.64 R2, c[0x0][0xb28] ;  /* 0x0002ca00ff027b82 */ /* 0x000f220000000a00 */
[----:B-1----:R-:W-:-:S04]  /*1ef0*/  IMAD.HI.U32 R20, R8, R6, RZ ;  /* 0x0000000608147227 */ /* 0x002fc800078e00ff */
[----:B------:R-:W-:Y:S01]  /*1f00*/  IMAD.HI.U32 R21, R10, R6, RZ ;  /* 0x000000060a157227 */ /* 0x000fe200078e00ff */
[----:B------:R-:W-:Y:S02]  /*1f10*/  SHF.R.U32.HI R20, RZ, R7, R20 ;  /* 0x00000007ff147219 */ /* 0x000fe40000011614 */
[-C--:B--2---:R-:W-:Y:S02]  /*1f20*/  SHF.R.U32.HI R19, RZ, R14.reuse, R19 ;  /* 0x0000000eff137219 */ /* 0x084fe40000011613 */
[----:B------:R-:W-:Y:S02]  /*1f30*/  SHF.R.U32.HI R5, RZ, R14, R5 ;  /* 0x0000000eff057219 */ /* 0x000fe40000011605 */
[----:B------:R-:W-:Y:S02]  /*1f40*/  SEL R19, R0, R19, !P0 ;  /* 0x0000001300137207 */ /* 0x000fe40004000000 */
[----:B------:R-:W-:Y:S02]  /*1f50*/  SHF.R.U32.HI R21, RZ, R7, R21 ;  /* 0x00000007ff157219 */ /* 0x000fe40000011615 */
[----:B---3--:R-:W-:-:S02]  /*1f60*/  ISETP.NE.AND P1, PT, R15, 0x1, PT ;  /* 0x000000010f00780c */ /* 0x008fc40003f25270 */
[----:B------:R-:W-:Y:S02]  /*1f70*/  SEL R5, R9, R5, !P0 ;  /* 0x0000000509057207 */ /* 0x000fe40004000000 */
[----:B------:R-:W-:Y:S02]  /*1f80*/  SEL R20, R8, R20, !P1 ;  /* 0x0000001408147207 */ /* 0x000fe40004800000 */
[----:B------:R-:W-:Y:S01]  /*1f90*/  SEL R21, R10, R21, !P1 ;  /* 0x000000150a157207 */ /* 0x000fe20004800000 */
[----:B----4-:R-:W-:-:S04]  /*1fa0*/  IMAD.HI.U32 R18, R19, R2, RZ ;  /* 0x0000000213127227 */ /* 0x010fc800078e00ff */
        /* <DEDUP_REMOVED lines=10> */
[----:B------:R-:W-:-:S04]  /*2050*/  @!P0 IMAD.HI.U32 R7, R21, R2, RZ ;  /* 0x0000000215078227 */ /* 0x000fc800078e00ff */
[----:B------:R-:W-:Y:S01]  /*2060*/  IMAD.MOV R2, RZ, RZ, -R6 ;  /* 0x000000ffff027224 */ /* 0x000fe200078e0a06 */
[----:B------:R-:W-:Y:S02]  /*2070*/  @!P0 SHF.R.U32.HI R3, RZ, R3, R7 ;  /* 0x00000003ff038219 */ /* 0x000fe40000011607 */
[----:B------:R-:W-:Y:S01]  /*2080*/  IADD3 R7, PT, PT, -R5, RZ, RZ ;  /* 0x000000ff05077210 */ /* 0x000fe20007ffe1ff */
[----:B------:R-:W-:Y:S01]  /*2090*/  IMAD R2, R40, R2, R5 ;  /* 0x0000000228027224 */ /* 0x000fe200078e0205 */
        /* <DEDUP_REMOVED lines=10> */
.L_x_33:
[----:B------:R-:W1:Y:S02]  /*2140*/  LDCU UR8, c[0x0][0xb30] ;  /* 0x00016600ff0877ac */ /* 0x000e640008000800 */
[----:B-1----:R-:W-:-:S09]  /*2150*/  UISETP.NE.AND UP0, UPT, UR8, 0x1, UPT ;  /* 0x000000010800788c */ /* 0x002fd2000bf05270 */
[----:B------:R-:W-:Y:S05]  /*2160*/  BRA.U UP0, `(.L_x_34) ;  /* 0x0000000100407547 */ /* 0x000fea000b800000 */
[----:B------:R-:W1:Y:S08]  /*2170*/  LDC.64 R4, c[0x0][0xb10] ;  /* 0x0002c400ff047b82 */ /* 0x000e700000000a00 */
[----:B------:R-:W2:Y:S08]  /*2180*/  LDC.64 R2, c[0x0][0xb18] ;  /* 0x0002c600ff027b82 */ /* 0x000eb00000000a00 */
[----:B------:R-:W3:Y:S08]  /*2190*/  LDC R6, c[0x0][0xb20] ;  /* 0x0002c800ff067b82 */ /* 0x000ef00000000800 */
[----:B------:R-:W4:Y:S01]  /*21a0*/  LDC R7, c[0x0][0xb0c] ;  /* 0x0002c300ff077b82 */ /* 0x000f220000000800 */
[----:B-1----:R-:W-:-:S05]  /*21b0*/  IMAD.HI.U32 R4, R10, R4, RZ ;  /* 0x000000040a047227 */ /* 0x002fca00078e00ff */
[----:B------:R-:W-:Y:S01]  /*21c0*/  SHF.R.U32.HI R4, RZ, R5, R4 ;  /* 0x00000005ff047219 */ /* 0x000fe20000011604 */
[----:B--2---:R-:W-:Y:S01]  /*21d0*/  IMAD.HI.U32 R3, R9, R3, RZ ;  /* 0x0000000309037227 */ /* 0x004fe200078e00ff */
[----:B------:R-:W-:-:S04]  /*21e0*/  ISETP.NE.AND P0, PT, R2, 0x1, PT ;  /* 0x000000010200780c */ /* 0x000fc80003f05270 */
[----:B---3--:R-:W-:-:S04]  /*21f0*/  SHF.R.U32.HI R3, RZ, R6, R3 ;  /* 0x00000006ff037219 */ /* 0x008fc80000011603 */
[----:B------:R-:W-:Y:S02]  /*2200*/  SEL R3, R9, R3, !P0 ;  /* 0x0000000309037207 */ /* 0x000fe40004000000 */
[----:B----4-:R-:W-:-:S04]  /*2210*/  ISETP.NE.AND P1, PT, R7, 0x1, PT ;  /* 0x000000010700780c */ /* 0x010fc80003f25270 */
[----:B------:R-:W-:-:S05]  /*2220*/  SEL R4, R10, R4, !P1 ;  /* 0x000000040a047207 */ /* 0x000fca0004800000 */
[----:B------:R-:W-:Y:S02]  /*2230*/  IMAD.IADD R5, R3, 0x1, -R4 ;  /* 0x0000000103057824 */ /* 0x000fe400078e0a04 */
[----:B------:R-:W-:Y:S02]  /*2240*/  IMAD.IADD R3, R4, 0x1, -R3 ;  /* 0x0000000104037824 */ /* 0x000fe400078e0a03 */
[----:B------:R-:W-:Y:S02]  /*2250*/  IMAD R10, R5, R7, R10 ;  /* 0x00000007050a7224 */ /* 0x000fe400078e020a */
[----:B------:R-:W-:-:S07]  /*2260*/  IMAD R9, R3, R2, R9 ;  /* 0x0000000203097224 */ /* 0x000fce00078e0209 */
.L_x_34:
[----:B------:R-:W-:Y:S01]  /*2270*/  VIADD R16, R16, 0x1 ;  /* 0x0000000110107836 */ /* 0x000fe20000000000 */
[----:B------:R-:W-:Y:S01]  /*2280*/  PLOP3.LUT P1, PT, PT, PT, PT, 0x80, 0x8 ;  /* 0x000000000008781c */ /* 0x000fe20003f2f070 */
[----:B------:R-:W-:Y:S02]  /*2290*/  IMAD.IADD R15, R10, 0x1, R87 ;  /* 0x000000010a0f7824 */ /* 0x000fe400078e0257 */
[----:B------:R-:W-:Y:S01]  /*22a0*/  IMAD.IADD R14, R9, 0x1, R86 ;  /* 0x00000001090e7824 */ /* 0x000fe200078e0256 */
[----:B------:R-:W-:-:S04]  /*22b0*/  ISETP.NE.AND P0, PT, R16, 0x2, PT ;  /* 0x000000021000780c */ /* 0x000fc80003f05270 */
[----:B------:R-:W-:Y:S02]  /*22c0*/  SEL R2, RZ, 0x1, P0 ;  /* 0x00000001ff027807 */ /* 0x000fe40000000000 */
[----:B------:R-:W-:Y:S02]  /*22d0*/  SEL R16, R16, RZ, P0 ;  /* 0x000000ff10107207 */ /* 0x000fe40000000000 */
[----:B------:R-:W-:Y:S01]  /*22e0*/  LOP3.LUT R13, R13, R2, RZ, 0x3c, !PT ;  /* 0x000000020d0d7212 */ /* 0x000fe200078e3cff */
[----:B------:R-:W-:Y:S06]  /*22f0*/  @P2 BRA `(.L_x_35) ;  /* 0xfffffff000a02947 */ /* 0x000fec000383ffff */
[----:B------:R-:W-:Y:S01]  /*2300*/  UIADD3 UR4, UPT, UPT, UR4, 0x30, URZ ;  /* 0x0000003004047890 */ /* 0x000fe2000fffe0ff */
[----:B------:R-:W-:-:S03]  /*2310*/  SHF.L.U32 R2, R17, 0x1f, RZ ;  /* 0x0000001f11027819 */ /* 0x000fc600000006ff */
[----:B------:R-:W-:-:S09]  /*2320*/  ULEA UR5, UR6, UR4, 0x3 ;  /* 0x0000000406057291 */ /* 0x000fd2000f8e18ff */
[----:B------:R-:W1:Y:S02]  /*2330*/  SYNCS.PHASECHK.TRANS64.TRYWAIT P0, [UR5], R2 ;  /* 0x00000002ff0075a7 */ /* 0x000e640008001105 */
[----:B-1----:R-:W-:Y:S05]  /*2340*/  @!P0 BRA `(.L_x_36) ;  /* 0x0000006800c88947 */ /* 0x002fea0003800000 */
.L_x_138:
[----:B------:R-:W-:-:S04]  /*2350*/  UIADD3 UR6, UPT, UPT, UR6, 0x1, URZ ;  /* 0x0000000106067890 */ /* 0x000fc8000fffe0ff */
[----:B------:R-:W-:-:S04]  /*2360*/  UISETP.NE.AND UP0, UPT, UR6, 0x6, UPT ;  /* 0x000000060600788c */ /* 0x000fc8000bf05270 */
[----:B------:R-:W-:Y:S02]  /*2370*/  USEL UR7, URZ, 0x1, UP0 ;  /* 0x00000001ff077887 */ /* 0x000fe40008000000 */
[----:B------:R-:W-:-:S04]  /*2380*/  USEL UR6, UR6, URZ, UP0 ;  /* 0x000000ff06067287 */ /* 0x000fc80008000000 */
[----:B------:R-:W-:Y:S01]  /*2390*/  ULEA UR5, UR6, UR4, 0x3 ;  /* 0x0000000406057291 */ /* 0x000fe2000f8e18ff */
[----:B-1----:R-:W-:-:S04]  /*23a0*/  LOP3.LUT R2, R17, UR7, RZ, 0x3c, !PT ;  /* 0x0000000711027c12 */ /* 0x002fc8000f8e3cff */
[----:B------:R-:W-:-:S04]  /*23b0*/  SHF.L.U32 R3, R2, 0x1f, RZ ;  /* 0x0000001f02037819 */ /* 0x000fc800000006ff */
[----:B------:R-:W1:Y:S02]  /*23c0*/  SYNCS.PHASECHK.TRANS64.TRYWAIT P0, [UR5], R3 ;  /* 0x00000003ff0075a7 */ /* 0x000e640008001105 */
[----:B-1----:R-:W-:Y:S05]  /*23d0*/  @!P0 BRA `(.L_x_37) ;  /* 0x0000006800bc8947 */ /* 0x002fea0003800000 */
.L_x_140:
[----:B------:R-:W-:-:S04]  /*23e0*/  UIADD3 UR6, UPT, UPT, UR6, 0x1, URZ ;  /* 0x0000000106067890 */ /* 0x000fc8000fffe0ff */
[----:B------:R-:W-:-:S04]  /*23f0*/  UISETP.NE.AND UP0, UPT, UR6, 0x6, UPT ;  /* 0x000000060600788c */ /* 0x000fc8000bf05270 */
[----:B------:R-:W-:Y:S02]  /*2400*/  USEL UR7, URZ, 0x1, UP0 ;  /* 0x00000001ff077887 */ /* 0x000fe40008000000 */
[----:B------:R-:W-:-:S04]  /*2410*/  USEL UR6, UR6, URZ, UP0 ;  /* 0x000000ff06067287 */ /* 0x000fc80008000000 */
[----:B------:R-:W-:Y:S01]  /*2420*/  ULEA UR5, UR6, UR4, 0x3 ;  /* 0x0000000406057291 */ /* 0x000fe2000f8e18ff */
[----:B------:R-:W-:-:S04]  /*2430*/  LOP3.LUT R2, R2, UR7, RZ, 0x3c, !PT ;  /* 0x0000000702027c12 */ /* 0x000fc8000f8e3cff */
[----:B-1----:R-:W-:-:S04]  /*2440*/  SHF.L.U32 R3, R2, 0x1f, RZ ;  /* 0x0000001f02037819 */ /* 0x002fc800000006ff */
[----:B------:R-:W1:Y:S02]  /*2450*/  SYNCS.PHASECHK.TRANS64.TRYWAIT P0, [UR5], R3 ;  /* 0x00000003ff0075a7 */ /* 0x000e640008001105 */
[----:B-1----:R-:W-:Y:S05]  /*2460*/  @!P0 BRA `(.L_x_38) ;  /* 0x0000006800b08947 */ /* 0x002fea0003800000 */
.L_x_142:
        /* <DEDUP_REMOVED lines=9> */
.L_x_144:
        /* <DEDUP_REMOVED lines=9> */
.L_x_146:
[----:B------:R-:W-:-:S04]  /*2590*/  UIADD3 UR6, UPT, UPT, UR6, 0x1, URZ ;  /* 0x0000000106067890 */ /* 0x000fc8000fffe0ff */
[----:B------:R-:W-:-:S04]  /*25a0*/  UISETP.NE.AND UP0, UPT, UR6, 0x6, UPT ;  /* 0x000000060600788c */ /* 0x000fc8000bf05270 */
[----:B------:R-:W-:Y:S02]  /*25b0*/  USEL UR5, URZ, 0x1, UP0 ;  /* 0x00000001ff057887 */ /* 0x000fe40008000000 */
[----:B------:R-:W-:-:S04]  /*25c0*/  USEL UR6, UR6, URZ, UP0 ;  /* 0x000000ff06067287 */ /* 0x000fc80008000000 */
[----:B------:R-:W-:Y:S01]  /*25d0*/  ULEA UR6, UR6, UR4, 0x3 ;  /* 0x0000000406067291 */ /* 0x000fe2000f8e18ff */
[----:B------:R-:W-:-:S04]  /*25e0*/  LOP3.LUT R2, R2, UR5, RZ, 0x3c, !PT ;  /* 0x0000000502027c12 */ /* 0x000fc8000f8e3cff */
[----:B------:R-:W-:Y:S01]  /*25f0*/  SHF.L.U32 R2, R2, 0x1f, RZ ;  /* 0x0000001f02027819 */ /* 0x000fe200000006ff */
[----:B-1--4-:R-:W-:-:S07]  /*2600*/  IMAD.U32 R0, RZ, RZ, UR6 ;  /* 0x00000006ff007e24 */ /* 0x012fce000f8e00ff */
.L_x_41:
[----:B-1----:R1:W2:Y:S02]  /*2610*/  SYNCS.PHASECHK.TRANS64.TRYWAIT P0, [R0+URZ], R2 ;  /* 0x00000002000075a7 */ /* 0x0022a400080011ff */
[----:B--2---:R-:W-:Y:S05]  /*2620*/  @!P0 NANOSLEEP.SYNCS 0x989680 ;  /* 0x009896800000895d */ /* 0x004fea0003900000 */
[----:B------:R-:W2:Y:S02]  /*2630*/  @!P0 SYNCS.PHASECHK.TRANS64 P0, [R0+URZ], R2 ;  /* 0x00000002000085a7 */ /* 0x000ea400080010ff */
[----:B--2---:R-:W-:Y:S05]  /*2640*/  @P0 EXIT ;  /* 0x000000000000094d */ /* 0x004fea0003800000 */
[----:B------:R-:W-:Y:S05]  /*2650*/  BRA `(.L_x_41) ;  /* 0xfffffffc00ec7947 */ /* 0x000fea000383ffff */
.L_x_17:
[----:B------:R-:W-:-:S04]  /*2660*/  UISETP.NE.AND UP1, UPT, UR37, URZ, UPT ;  /* 0x000000ff2500728c */ /* 0x000fc8000bf25270 */
[----:B------:R-:W-:-:S09]  /*2670*/  UISETP.NE.OR UP1, UPT, UR8, 0x1, UP1 ;  /* 0x000000010800788c */ /* 0x000fd20008f25670 */
[----:B------:R-:W-:Y:S05]  /*2680*/  BRA.U UP1, `(.L_x_42) ;  /* 0x0000000501487547 */ /* 0x000fea000b800000 */
[----:B------:R-:W-:Y:S01]  /*2690*/  ISETP.NE.AND P2, PT, R2, RZ, PT ;  /* 0x000000ff0200720c */ /* 0x000fe20003f45270 */
[----:B------:R-:W-:Y:S01]  /*26a0*/  IMAD.MOV.U32 R12, RZ, RZ, 0x1 ;  /* 0x00000001ff0c7424 */ /* 0x000fe200078e00ff */
[----:B------:R-:W-:Y:S02]  /*26b0*/  CS2R R10, SRZ ;  /* 0x00000000000a7805 */ /* 0x000fe4000001ff00 */
[----:B------:R-:W-:Y:S01]  /*26c0*/  CS2R R8, SRZ ;  /* 0x0000000000087805 */ /* 0x000fe2000001ff00 */
[----:B------:R-:W-:Y:S01]  /*26d0*/  UMOV UR4, 0x400 ;  /* 0x0000040000047882 */ /* 0x000fe20000000000 */
[----:B------:R-:W-:Y:S01]  /*26e0*/  UMOV UR6, URZ ;  /* 0x000000ff00067c82 */ /* 0x000fe20008000000 */
[----:B------:R-:W-:-:S12]  /*26f0*/  ULEA UR37, UR37, UR4, 0x18 ;  /* 0x0000000425257291 */ /* 0x000fd8000f8ec0ff */
.L_x_46:
[----:B------:R-:W-:Y:S02]  /*2700*/  LEA R0, R8, UR37, 0x3 ;  /* 0x0000002508007c11 */ /* 0x000fe4000f8e18ff */
[----:B------:R-:W-:-:S03]  /*2710*/  SHF.L.U32 R4, R9, 0x1f, RZ ;  /* 0x0000001f09047819 */ /* 0x000fc600000006ff */
[----:B------:R-:W-:Y:S01]  /*2720*/  VIADD R5, R0, 0x120 ;  /* 0x0000012000057836 */ /* 0x000fe20000000000 */
[----:B------:R-:W1:Y:S02]  /*2730*/  SYNCS.PHASECHK.TRANS64.TRYWAIT P0, [R0+URZ+0x110], R4 ;  /* 0x00011004000075a7 */ /* 0x000e6400080011ff */
[----:B-1----:R-:W-:Y:S05]  /*2740*/  @!P0 BRA `(.L_x_43) ;  /* 0x0000006800408947 */ /* 0x002fea0003800000 */
.L_x_147:
[----:B------:R-:W-:Y:S01]  /*2750*/  ULEA UR5, UR6, UR37, 0x3 ;  /* 0x0000002506057291 */ /* 0x000fe2000f8e18ff */
[----:B-1----:R-:W-:Y:S01]  /*2760*/  PRMT R0, RZ, 0x654, R5 ;  /* 0x00000654ff007816 */ /* 0x002fe20000000005 */
[----:B------:R-:W-:Y:S01]  /*2770*/  @!P2 IMAD.MOV.U32 R4, RZ, RZ, 0x10 ;  /* 0x00000010ff04a424 */ /* 0x000fe200078e00ff */
[----:B------:R-:W-:Y:S01]  /*2780*/  SHF.L.U32 R5, R12, 0x1f, RZ ;  /* 0x0000001f0c057819 */ /* 0x000fe200000006ff */
[----:B------:R-:W-:Y:S01]  /*2790*/  UIADD3 UR4, UPT, UPT, UR5, 0xb0, URZ ;  /* 0x000000b005047890 */ /* 0x000fe2000fffe0ff */
[----:B------:R1:W-:Y:S05]  /*27a0*/  SYNCS.ARRIVE.TRANS64.RED.A1T0 RZ, [R0+URZ], RZ ;  /* 0x000000ff00ff79a7 */ /* 0x0003ea00081004ff */
[----:B------:R-:W-:Y:S01]  /*27b0*/  IMAD.U32 R6, RZ, RZ, UR4 ;  /* 0x00000004ff067e24 */ /* 0x000fe2000f8e00ff */
[----:B------:R-:W2:Y:S04]  /*27c0*/  SYNCS.PHASECHK.TRANS64.TRYWAIT P0, [UR5+0xc0], R5 ;  /* 0x0000c005ff0075a7 */ /* 0x000ea80008001105 */
[----:B------:R-:W-:Y:S01]  /*27d0*/  PRMT R6, R2, 0x654, R6 ;  /* 0x0000065402067816 */ /* 0x000fe20000000006 */
[----:B-12---:R-:W-:Y:S06]  /*27e0*/  @!P0 BRA `(.L_x_44) ;  /* 0x00000068002c8947 */ /* 0x006fec0003800000 */
.L_x_149:
[----:B------:R-:W-:Y:S01]  /*27f0*/  ULEA UR4, UR6, UR37, 0x4 ;  /* 0x0000002506047291 */ /* 0x000fe2000f8e20ff */
[----:B------:R-:W-:Y:S01]  /*2800*/  SEL R3, R6, R3, !P2 ;  /* 0x0000000306037207 */ /* 0x000fe20005000000 */
[----:B------:R-:W-:Y:S01]  /*2810*/  UIADD3 UR5, UPT, UPT, UR5, 0xb0, URZ ;  /* 0x000000b005057890 */ /* 0x000fe2000fffe0ff */
[----:B-1----:R-:W-:Y:S01]  /*2820*/  LEA R0, R11, UR37, 0x3 ;  /* 0x000000250b007c11 */ /* 0x002fe2000f8e18ff */
[----:B------:R-:W-:Y:S01]  /*2830*/  UIADD3 UR4, UPT, UPT, UR4, 0x140, URZ ;  /* 0x0000014004047890 */ /* 0x000fe2000fffe0ff */
[----:B------:R1:W-:Y:S01]  /*2840*/  @!P2 SYNCS.ARRIVE.TRANS64.RED RZ, [R3+URZ], R4 ;  /* 0x0000000403ffa9a7 */ /* 0x0003e200080004ff */
[----:B------:R-:W-:Y:S01]  /*2850*/  UIADD3 UR6, UPT, UPT, UR6, 0x1, URZ ;  /* 0x0000000106067890 */ /* 0x000fe2000fffe0ff */
[----:B------:R-:W-:-:S03]  /*2860*/  VIADD R8, R8, 0x1 ;  /* 0x0000000108087836 */ /* 0x000fc60000000000 */
[----:B------:R-:W-:Y:S02]  /*2870*/  UISETP.NE.AND UP0, UPT, UR6, 0x2, UPT ;  /* 0x000000020600788c */ /* 0x000fe4000bf05270 */
[----:B------:R-:W-:Y:S01]  /*2880*/  ISETP.NE.AND P0, PT, R8, 0x2, PT ;  /* 0x000000020800780c */ /* 0x000fe20003f05270 */
[----:B------:R-:W-:Y:S06]  /*2890*/  UGETNEXTWORKID.BROADCAST [UR4], [UR5] ;  /* 0x00000000040073ca */ /* 0x000fec0008000100 */
[----:B------:R-:W-:Y:S02]  /*28a0*/  USEL UR4, URZ, 0x1, UP0 ;  /* 0x00000001ff047887 */ /* 0x000fe40008000000 */
[----:B------:R-:W-:-:S04]  /*28b0*/  USEL UR6, UR6, URZ, UP0 ;  /* 0x000000ff06067287 */ /* 0x000fc80008000000 */
[----:B------:R-:W-:Y:S02]  /*28c0*/  LOP3.LUT R12, R12, UR4, RZ, 0x3c, !PT ;  /* 0x000000040c0c7c12 */ /* 0x000fe4000f8e3cff */
[----:B-1----:R-:W-:-:S04]  /*28d0*/  SHF.L.U32 R4, R10, 0x1f, RZ ;  /* 0x0000001f0a047819 */ /* 0x002fc800000006ff */
[----:B------:R-:W1:Y:S02]  /*28e0*/  SYNCS.PHASECHK.TRANS64.TRYWAIT P1, [R0+URZ+0xb0], R4 ;  /* 0x0000b004000075a7 */ /* 0x000e6400080211ff */
[----:B-1----:R-:W-:Y:S05]  /*28f0*/  @!P1 BRA `(.L_x_45) ;  /* 0x0000006800009947 */ /* 0x002fea0003800000 */
.L_x_150:
[C---:B-1----:R-:W-:Y:S01]  /*2900*/  LEA R4, R11.reuse, UR37, 0x4 ;  /* 0x000000250b047c11 */ /* 0x042fe2000f8e20ff */
[----:B------:R-:W-:Y:S01]  /*2910*/  VIADD R0, R0, 0xc0 ;  /* 0x000000c000007836 */ /* 0x000fe20000000000 */
[----:B------:R-:W-:Y:S01]  /*2920*/  SEL R8, R8, RZ, P0 ;  /* 0x000000ff08087207 */ /* 0x000fe20000000000 */
[----:B------:R-:W-:-:S03]  /*2930*/  VIADD R11, R11, 0x1 ;  /* 0x000000010b0b7836 */ /* 0x000fc60000000000 */
[----:B------:R-:W1:Y:S01]  /*2940*/  LDS.128 R4, [R4+0x140] ;  /* 0x0001400004047984 */ /* 0x000e620000000c00 */
[----:B------:R-:W-:Y:S02]  /*2950*/  PRMT R0, RZ, 0x654, R0 ;  /* 0x00000654ff007816 */ /* 0x000fe40000000000 */
[C---:B------:R-:W-:Y:S01]  /*2960*/  ISETP.NE.AND P1, PT, R11.reuse, 0x2, PT ;  /* 0x000000020b00780c */ /* 0x040fe20003f25270 */
[----:B------:R-:W-:Y:S01]  /*2970*/  @!PT LDS RZ, [RZ] ;  /* 0x00000000fffff984 */ /* 0x000fe20000000800 */
[----:B------:R-:W-:Y:S01]  /*2980*/  @!PT LDS RZ, [RZ] ;  /* 0x00000000fffff984 */ /* 0x000fe20000000800 */
[----:B------:R-:W-:Y:S01]  /*2990*/  @!PT LDS RZ, [RZ] ;  /* 0x00000000fffff984 */ /* 0x000fe20000000800 */
[----:B------:R-:W-:Y:S01]  /*29a0*/  @!PT LDS RZ, [RZ] ;  /* 0x00000000fffff984 */ /* 0x000fe20000000800 */
[----:B------:R2:W-:Y:S06]  /*29b0*/  MEMBAR.ALL.CTA ;  /* 0x0000000000007992 */ /* 0x0005ec0000008000 */
[----:B--2---:R-:W2:Y:S01]  /*29c0*/  FENCE.VIEW.ASYNC.S ;  /* 0x00000000000073c6 */ /* 0x004ea20000000000 */
[----:B------:R-:W-:Y:S01]  /*29d0*/  SEL R11, R11, RZ, P1 ;  /* 0x000000ff0b0b7207 */ /* 0x000fe20000800000 */
[----:B--2---:R2:W-:Y:S01]  /*29e0*/  SYNCS.ARRIVE.TRANS64.RED.A1T0 RZ, [R0+URZ], RZ ;  /* 0x000000ff00ff79a7 */ /* 0x0045e200081004ff */
[----:B-1----:R-:W-:-:S02]  /*29f0*/  LOP3.LUT P3, RZ, R6, 0x1, RZ, 0xc0, !PT ;  /* 0x0000000106ff7812 */ /* 0x002fc4000786c0ff */
[----:B------:R-:W-:-:S04]  /*2a00*/  SEL R4, RZ, 0x1, P1 ;  /* 0x00000001ff047807 */ /* 0x000fc80000800000 */
[----:B------:R-:W-:Y:S02]  /*2a10*/  LOP3.LUT R10, R10, R4, RZ, 0x3c, !PT ;  /* 0x000000040a0a7212 */ /* 0x000fe400078e3cff */
[----:B--2---:R-:W-:-:S04]  /*2a20*/  SEL R0, RZ, 0x1, P0 ;  /* 0x00000001ff007807 */ /* 0x004fc80000000000 */
[----:B------:R-:W-:Y:S01]  /*2a30*/  LOP3.LUT R9, R9, R0, RZ, 0x3c, !PT ;  /* 0x0000000009097212 */ /* 0x000fe200078e3cff */
[----:B------:R-:W-:Y:S06]  /*2a40*/  @P3 BRA `(.L_x_46) ;  /* 0xfffffffc002c3947 */ /* 0x000fec000383ffff */
[----:B------:R-:W-:Y:S01]  /*2a50*/  ULEA UR5, UR6, UR37, 0x3 ;  /* 0x0000002506057291 */ /* 0x000fe2000f8e18ff */
[----:B------:R-:W-:-:S08]  /*2a60*/  SHF.L.U32 R2, R12, 0x1f, RZ ;  /* 0x0000001f0c027819 */ /* 0x000fd000000006ff */
[----:B------:R-:W1:Y:S02]  /*2a70*/  SYNCS.PHASECHK.TRANS64 P0, [UR5+0xc0], R2 ;  /* 0x0000c002ff0075a7 */ /* 0x000e640008001005 */
[----:B-1----:R-:W-:Y:S05]  /*2a80*/  @P0 BRA `(.L_x_47) ;  /* 0x0000000000080947 */ /* 0x002fea0003800000 */
[----:B------:R-:W1:Y:S02]  /*2a90*/  SYNCS.PHASECHK.TRANS64.TRYWAIT P0, [UR5+0xc0], R2 ;  /* 0x0000c002ff0075a7 */ /* 0x000e640008001105 */
[----:B-1----:R-:W-:Y:S05]  /*2aa0*/  @!P0 BRA `(.L_x_48) ;  /* 0x0000006400a88947 */ /* 0x002fea0003800000 */
.L_x_47:
[----:B------:R-:W-:-:S04]  /*2ab0*/  UIADD3 UR4, UPT, UPT, UR6, 0x1, URZ ;  /* 0x0000000106047890 */ /* 0x000fc8000fffe0ff */
[----:B------:R-:W-:-:S04]  /*2ac0*/  UISETP.NE.AND UP0, UPT, UR4, 0x2, UPT ;  /* 0x000000020400788c */ /* 0x000fc8000bf05270 */
[----:B------:R-:W-:Y:S02]  /*2ad0*/  USEL UR7, URZ, 0x1, UP0 ;  /* 0x00000001ff077887 */ /* 0x000fe40008000000 */
[----:B------:R-:W-:-:S04]  /*2ae0*/  USEL UR4, UR4, URZ, UP0 ;  /* 0x000000ff04047287 */ /* 0x000fc80008000000 */
[----:B------:R-:W-:Y:S01]  /*2af0*/  ULEA UR4, UR4, UR37, 0x3 ;  /* 0x0000002504047291 */ /* 0x000fe2000f8e18ff */
[----:B-1----:R-:W-:-:S04]  /*2b00*/  LOP3.LUT R2, R12, UR7, RZ, 0x3c, !PT ;  /* 0x000000070c027c12 */ /* 0x002fc8000f8e3cff */
[----:B------:R-:W-:-:S04]  /*2b10*/  SHF.L.U32 R0, R2, 0x1f, RZ ;  /* 0x0000001f02007819 */ /* 0x000fc800000006ff */
[----:B------:R-:W1:Y:S02]  /*2b20*/  SYNCS.PHASECHK.TRANS64 P0, [UR4+0xc0], R0 ;  /* 0x0000c000ff0075a7 */ /* 0x000e640008001004 */
[----:B-1----:R-:W-:Y:S05]  /*2b30*/  @P0 EXIT ;  /* 0x000000000000094d */ /* 0x002fea0003800000 */
[----:B------:R-:W-:Y:S02]  /*2b40*/  SHF.L.U32 R2, R2, 0x1f, RZ ;  /* 0x0000001f02027819 */ /* 0x000fe400000006ff */
[----:B------:R-:W-:-:S07]  /*2b50*/  MOV R0, UR4 ;  /* 0x0000000400007c02 */ /* 0x000fce0008000f00 */
.L_x_49:
[----:B-1----:R1:W2:Y:S02]  /*2b60*/  SYNCS.PHASECHK.TRANS64.TRYWAIT P0, [R0+URZ+0xc0], R2 ;  /* 0x0000c002000075a7 */ /* 0x0022a400080011ff */
[----:B--2---:R-:W-:Y:S05]  /*2b70*/  @!P0 NANOSLEEP.SYNCS 0x989680 ;  /* 0x009896800000895d */ /* 0x004fea0003900000 */
[----:B------:R-:W2:Y:S02]  /*2b80*/  @!P0 SYNCS.PHASECHK.TRANS64 P0, [R0+URZ+0xc0], R2 ;  /* 0x0000c002000085a7 */ /* 0x000ea400080010ff */
[----:B--2---:R-:W-:Y:S05]  /*2b90*/  @P0 EXIT ;  /* 0x000000000000094d */ /* 0x004fea0003800000 */
[----:B------:R-:W-:Y:S05]  /*2ba0*/  BRA `(.L_x_49) ;  /* 0xfffffffc00ec7947 */ /* 0x000fea000383ffff */
.L_x_42:
[----:B------:R-:W-:-:S09]  /*2bb0*/  UISETP.NE.AND UP1, UPT, UR8, URZ, UPT ;  /* 0x000000ff0800728c */ /* 0x000fd2000bf25270 */
[----:B------:R-:W-:Y:S05]  /*2bc0*/  BRA.U UP1, `(.L_x_50) ;  /* 0x0000000d017c7547 */ /* 0x000fea000b800000 */
[----:B------:R-:W-:Y:S01]  /*2bd0*/  UMOV UR4, 0x40 ;  /* 0x0000004000047882 */ /* 0x000fe20000000000 */
[----:B------:R-:W-:Y:S01]  /*2be0*/  NOP ;  /* 0x0000000000007918 */ /* 0x000fe20000000000 */
[----:B------:R-:W-:Y:S01]  /*2bf0*/  ULEA UR4, UR37, UR4, 0x18 ;  /* 0x0000000425047291 */ /* 0x000fe2000f8ec0ff */
[----:B------:R-:W-:Y:S02]  /*2c00*/  UMOV UR5, 0x400 ;  /* 0x0000040000057882 */ /* 0x000fe40000000000 */
[----:B------:R-:W-:-:S06]  /*2c10*/  ULEA UR37, UR37, UR5, 0x18 ;  /* 0x0000000525257291 */ /* 0x000fcc000f8ec0ff */
[----:B------:R-:W1:Y:S02]  /*2c20*/  LDS.U8 R0, [UR4+0x1c] ;  /* 0x00001c04ff007984 */ /* 0x000e640008000000 */
[----:B-1----:R-:W-:-:S13]  /*2c30*/  ISETP.NE.AND P0, PT, R0, RZ, PT ;  /* 0x000000ff0000720c */ /* 0x002fda0003f05270 */
[----:B------:R-:W-:Y:S05]  /*2c40*/  @P0 BRA `(.L_x_51) ;  /* 0x0000000000580947 */ /* 0x000fea0003800000 */
[----:B------:R-:W-:-:S13]  /*2c50*/  ELECT P0, URZ, PT ;  /* 0x0000000000ff782f */ /* 0x000fda0003800000 */
[----:B------:R-:W-:Y:S05]  /*2c60*/  @!P0 BRA `(.L_x_52) ;  /* 0x0000000000608947 */ /* 0x000fea0003800000 */
[----:B------:R-:W-:Y:S01]  /*2c70*/  UMOV UR5, 0x10 ;  /* 0x0000001000057882 */ /* 0x000fe20000000000 */
[----:B------:R-:W-:Y:S01]  /*2c80*/  HFMA2 R0, -RZ, RZ, 0, 5.9604644775390625e-08 ;  /* 0x00000001ff007431 */ /* 0x000fe200000001ff */
[----:B------:R-:W-:-:S03]  /*2c90*/  MOV R2, 0xffff ;  /* 0x0000ffff00027802 */ /* 0x000fc60000000f00 */
[----:B------:R-:W-:Y:S04]  /*2ca0*/  DEPBAR.LE SB1, 0x36 ;  /* 0x00009d800000791a */ /* 0x000fe80000000000 */
[----:B------:R-:W1:Y:S02]  /*2cb0*/  UTCATOMSWS.FIND_AND_SET.ALIGN UP0, UR5, UR5 ;  /* 0x00000005000575e3 */ /* 0x000e640008000800 */
[----:B-1----:R-:W-:Y:S01]  /*2cc0*/  MOV R3, UR5 ;  /* 0x0000000500037c02 */ /* 0x002fe20008000f00 */
[----:B------:R-:W-:Y:S06]  /*2cd0*/  BRA.U UP0, `(.L_x_53) ;  /* 0x0000000100187547 */ /* 0x000fec000b800000 */
.L_x_54:
[----:B------:R-:W-:Y:S05]  /*2ce0*/  NANOSLEEP 0x64 ;  /* 0x000000640000795d */ /* 0x000fea0003800000 */
[----:B------:R-:W-:-:S05]  /*2cf0*/  UMOV UR5, 0x10 ;  /* 0x0000001000057882 */ /* 0x000fca0000000000 */
[----:B------:R-:W-:Y:S04]  /*2d00*/  DEPBAR.LE SB1, 0x36 ;  /* 0x00009d800000791a */ /* 0x000fe80000000000 */
[----:B------:R-:W1:Y:S02]  /*2d10*/  UTCATOMSWS.FIND_AND_SET.ALIGN UP0, UR5, UR5 ;  /* 0x00000005000575e3 */ /* 0x000e640008000800 */
[----:B-1----:R-:W-:Y:S01]  /*2d20*/  MOV R3, UR5 ;  /* 0x0000000500037c02 */ /* 0x002fe20008000f00 */
[----:B------:R-:W-:Y:S05]  /*2d30*/  BRA.U !UP0, `(.L_x_54) ;  /* 0xfffffffd08e87547 */ /* 0x000fea000b83ffff */
.L_x_53:
[-C--:B------:R-:W-:Y:S02]  /*2d40*/  SHF.L.U32 R2, R2, R3.reuse, RZ ;  /* 0x0000000302027219 */ /* 0x080fe400000006ff */
[----:B------:R-:W-:Y:S01]  /*2d50*/  SHF.L.U32 R0, R0, R3, RZ ;  /* 0x0000000300007219 */ /* 0x000fe200000006ff */
[----:B------:R-:W-:Y:S02]  /*2d60*/  IMAD.SHL.U32 R3, R3, 0x20, RZ ;  /* 0x0000002003037824 */ /* 0x000fe400078e00ff */
[----:B------:R1:W-:Y:S04]  /*2d70*/  ATOMS.OR RZ, [UR4+0x14], R2 ;  /* 0x00001402ffff798c */ /* 0x0003e8000b000004 */
[----:B------:R1:W-:Y:S04]  /*2d80*/  ATOMS.OR RZ, [UR4+0x18], R0 ;  /* 0x00001800ffff798c */ /* 0x0003e8000b000004 */
[----:B------:R1:W-:Y:S01]  /*2d90*/  STS [UR37+0x160], R3 ;  /* 0x00016003ff007988 */ /* 0x0003e20008000825 */
[----:B------:R-:W-:Y:S05]  /*2da0*/  BRA `(.L_x_52) ;  /* 0x0000000000107947 */ /* 0x000fea0003800000 */
.L_x_51:
[----:B------:R-:W-:Y:S02]  /*2db0*/  MOV R0, 0xffffffff ;  /* 0xffffffff00007802 */ /* 0x000fe40000000f00 */
[----:B------:R-:W-:-:S03]  /*2dc0*/  MOV R2, 0x2df0 ;  /* 0x00002df000027802 */ /* 0x000fc60000000f00 */
[----:B------:R1:W-:Y:S04]  /*2dd0*/  STS [UR37+0x160], R0 ;  /* 0x00016000ff007988 */ /* 0x0003e80008000825 */
[----:B-1-3-5:R-:W-:Y:S05]  /*2de0*/  CALL.REL.NOINC `($__internal_1_$__cuda_sm10x_tcgen05_guardrail_trap_phase_invalid_during_alloc) ;  /* 0x0000006800f07944 */ /* 0x02afea0003c00000 */
.L_x_52:
[----:B------:R-:W-:Y:S05]  /*2df0*/  WARPSYNC.ALL ;  /* 0x0000000000007948 */ /* 0x000fea0003800000 */
[----:B------:R-:W2:Y:S01]  /*2e00*/  S2UR UR6, SR_CgaCtaId ;  /* 0x00000000000679c3 */ /* 0x000ea20000008800 */
[----:B------:R-:W-:Y:S01]  /*2e10*/  UMOV UR4, 0x400 ;  /* 0x0000040000047882 */ /* 0x000fe20000000000 */
[----:B------:R-:W-:-:S06]  /*2e20*/  NOP ;  /* 0x0000000000007918 */ /* 0x000fcc0000000000 */
[----:B------:R-:W-:Y:S06]  /*2e30*/  BAR.ARV 0x6, 0xa0 ;  /* 0x0182800000007b1d */ /* 0x000fec0000002000 */
[----:B------:R-:W4:Y:S01]  /*2e40*/  LDCU UR7, c[0x0][0x38c] ;  /* 0x00007180ff0777ac */ /* 0x000f220008000800 */
[----:B------:R-:W-:Y:S01]  /*2e50*/  IMAD.MOV.U32 R11, RZ, RZ, 0x1 ;  /* 0x00000001ff0b7424 */ /* 0x000fe200078e00ff */
[----:B------:R-:W-:Y:S01]  /*2e60*/  CS2R R8, SRZ ;  /* 0x0000000000087805 */ /* 0x000fe2000001ff00 */
[----:B------:R-:W-:Y:S01]  /*2e70*/  IMAD.MOV.U32 R10, RZ, RZ, RZ ;  /* 0x000000ffff0a7224 */ /* 0x000fe200078e00ff */
[----:B------:R-:W-:Y:S01]  /*2e80*/  UMOV UR18, URZ ;  /* 0x000000ff00127c82 */ /* 0x000fe20008000000 */
[----:B------:R-:W-:Y:S01]  /*2e90*/  UMOV UR17, URZ ;  /* 0x000000ff00117c82 */ /* 0x000fe20008000000 */
[----:B------:R-:W-:Y:S01]  /*2ea0*/  UMOV UR22, 0x0 ;  /* 0x0000000000167882 */ /* 0x000fe20000000000 */
[----:B------:R-:W-:Y:S01]  /*2eb0*/  UMOV UR23, 0x8200490 ;  /* 0x0820049000177882 */ /* 0x000fe20000000000 */
[----:B------:R-:W-:Y:S01]  /*2ec0*/  UMOV UR20, 0x0 ;  /* 0x0000000000147882 */ /* 0x000fe20000000000 */
[----:B------:R-:W-:Y:S01]  /*2ed0*/  UMOV UR21, 0x8200490 ;  /* 0x0820049000157882 */ /* 0x000fe20000000000 */
[----:B--2---:R-:W-:Y:S01]  /*2ee0*/  ULEA UR6, UR6, UR4, 0x18 ;  /* 0x0000000406067291 */ /* 0x004fe2000f8ec0ff */
[----:B------:R-:W2:Y:S03]  /*2ef0*/  LDCU UR4, c[0x0][0x38c] ;  /* 0x00007180ff0477ac */ /* 0x000ea60008000800 */
[----:B------:R-:W-:-:S02]  /*2f00*/  UIADD3 UR11, UPT, UPT, UR6, 0x8400, URZ ;  /* 0x00008400060b7890 */ /* 0x000fc4000fffe0ff */
[----:B----4-:R-:W-:-:S03]  /*2f10*/  UIADD3 UR7, UPT, UPT, UR7, 0x1f, URZ ;  /* 0x0000001f07077890 */ /* 0x010fc6000fffe0ff */
[----:B-1----:R-:W1:Y:S01]  /*2f20*/  LDS R0, [UR6+0x160] ;  /* 0x00016006ff007984 */ /* 0x002e620008000800 */
[----:B------:R-:W-:Y:S02]  /*2f30*/  UIADD3 UR12, UPT, UPT, UR6, 0x14400, URZ ;  /* 0x00014400060c7890 */ /* 0x000fe4000fffe0ff */
[----:B------:R-:W-:Y:S02]  /*2f40*/  USHF.R.S32.HI UR5, URZ, 0x1f, UR7 ;  /* 0x0000001fff057899 */ /* 0x000fe40008011407 */
[----:B------:R-:W-:Y:S02]  /*2f50*/  USHF.R.U32.HI UR11, URZ, 0x4, UR11 ;  /* 0x00000004ff0b7899 */ /* 0x000fe4000801160b */
[----:B------:R-:W-:Y:S02]  /*2f60*/  ULEA.HI UR5, UR5, UR7, URZ, 0x5 ;  /* 0x0000000705057291 */ /* 0x000fe4000f8f28ff */
[----:B------:R-:W-:Y:S02]  /*2f70*/  USHF.R.U32.HI UR12, URZ, 0x4, UR12 ;  /* 0x00000004ff0c7899 */ /* 0x000fe4000801160c */
[----:B------:R-:W-:-:S02]  /*2f80*/  USHF.R.S32.HI UR5, URZ, 0x5, UR5 ;  /* 0x00000005ff057899 */ /* 0x000fc40008011405 */
[----:B------:R-:W-:Y:S02]  /*2f90*/  ULOP3.LUT UR11, UR11, 0x3fff, URZ, 0xc0, !UPT ;  /* 0x00003fff0b0b7892 */ /* 0x000fe4000f8ec0ff */
[----:B------:R-:W-:Y:S02]  /*2fa0*/  UISETP.LT.AND UP0, UPT, UR5, 0x1, UPT ;  /* 0x000000010500788c */ /* 0x000fe4000bf01270 */
[----:B------:R-:W-:Y:S02]  /*2fb0*/  ULOP3.LUT UR12, UR12, 0x3fff, URZ, 0xc0, !UPT ;  /* 0x00003fff0c0c7892 */ /* 0x000fe4000f8ec0ff */
[----:B------:R-:W-:Y:S02]  /*2fc0*/  USEL UR10, UR5, 0x1, !UP0 ;  /* 0x00000001050a7887 */ /* 0x000fe4000c000000 */
[----:B------:R-:W-:Y:S02]  /*2fd0*/  ULOP3.LUT UR11, UR11, 0x10000, URZ, 0xfc, !UPT ;  /* 0x000100000b0b7892 */ /* 0x000fe4000f8efcff */
[----:B------:R-:W-:-:S02]  /*2fe0*/  ULOP3.LUT UR12, UR12, 0x10000, URZ, 0xfc, !UPT ;  /* 0x000100000c0c7892 */ /* 0x000fc4000f8efcff */
[----:B------:R-:W-:Y:S02]  /*2ff0*/  UIADD3 UR10, UPT, UPT, -UR10, URZ, URZ ;  /* 0x000000ff0a0a7290 */ /* 0x000fe4000fffe1ff */
[----:B--2---:R-:W-:Y:S01]  /*3000*/  UISETP.GE.AND UP3, UPT, UR4, 0x1, UPT ;  /* 0x000000010400788c */ /* 0x004fe2000bf66270 */
[----:B-1----:R-:W-:-:S15]  /*3010*/  R2UR UR19, R0 ;  /* 0x00000000001372ca */ /* 0x002fde00000e0000 */
.L_x_61:
[----:B------:R-:W-:Y:S02]  /*3020*/  LEA R0, R10, UR6, 0x3 ;  /* 0x000000060a007c11 */ /* 0x000fe4000f8e18ff */
[----:B------:R-:W-:Y:S02]  /*3030*/  SHF.L.U32 R2, R9, 0x1f, RZ ;  /* 0x0000001f09027819 */ /* 0x000fe400000006ff */
[----:B------:R-:W-:Y:S01]  /*3040*/  PLOP3.LUT P0, PT, PT, PT, UP3, 0x80, 0x8 ;  /* 0x000000000008781c */ /* 0x000fe20003f0f038 */
[----:B------:R-:W-:Y:S01]  /*3050*/  VIADD R3, R0, 0xc0 ;  /* 0x000000c000037836 */ /* 0x000fe20000000000 */
[----:B-1----:R-:W1:Y:S02]  /*3060*/  SYNCS.PHASECHK.TRANS64.TRYWAIT P1, [R0+URZ+0xb0], R2 ;  /* 0x0000b002000075a7 */ /* 0x002e6400080211ff */
[----:B-1--4-:R-:W-:Y:S09]  /*3070*/  @!P1 BRA `(.L_x_55) ;  /* 0x00000060004c9947 */ /* 0x012ff20003800000 */
.L_x_152:
[----:B------:R-:W-:Y:S01]  /*3080*/  LEA R4, R10, UR6, 0x4 ;  /* 0x000000060a047c11 */ /* 0x000fe2000f8e20ff */
[----:B------:R-:W-:Y:S01]  /*3090*/  @UP3 ULEA UR4, UR17, UR6, 0x3 ;  /* 0x0000000611043291 */ /* 0x000fe2000f8e18ff */
[----:B------:R-:W-:Y:S01]  /*30a0*/  PLOP3.LUT P2, PT, PT, PT, PT, 0x80, 0x8 ;  /* 0x000000000008781c */ /* 0x000fe20003f4f070 */
[----:B------:R-:W-:Y:S01]  /*30b0*/  ULEA UR8, UR18, UR6, 0x3 ;  /* 0x0000000612087291 */ /* 0x000fe2000f8e18ff */
[----:B------:R-:W-:Y:S01]  /*30c0*/  PRMT R3, RZ, 0x654, R3 ;  /* 0x00000654ff037816 */ /* 0x000fe20000000003 */
[----:B------:R-:W-:Y:S01]  /*30d0*/  ULEA UR9, UR18, UR19, 0x7 ;  /* 0x0000001312097291 */ /* 0x000fe2000f8e38ff */
[----:B------:R-:W2:Y:S01]  /*30e0*/  LDS.128 R4, [R4+0x140] ;  /* 0x0001400004047984 */ /* 0x000ea20000000c00 */
[----:B-1----:R-:W-:Y:S02]  /*30f0*/  @P0 SHF.L.U32 R2, R8, 0x1f, RZ ;  /* 0x0000001f08020819 */ /* 0x002fe400000006ff */
[----:B------:R-:W-:Y:S01]  /*3100*/  SHF.L.U32 R0, R11, 0x1f, RZ ;  /* 0x0000001f0b007819 */ /* 0x000fe200000006ff */
[----:B------:R-:W-:Y:S01]  /*3110*/  @!PT LDS RZ, [RZ] ;  /* 0x00000000fffff984 */ /* 0x000fe20000000800 */
[----:B------:R-:W-:Y:S01]  /*3120*/  @!PT LDS RZ, [RZ] ;  /* 0x00000000fffff984 */ /* 0x000fe20000000800 */
[----:B------:R-:W-:Y:S01]  /*3130*/  @!PT LDS RZ, [RZ] ;  /* 0x00000000fffff984 */ /* 0x000fe20000000800 */
[----:B------:R-:W-:Y:S01]  /*3140*/  @!PT LDS RZ, [RZ] ;  /* 0x00000000fffff984 */ /* 0x000fe20000000800 */
[----:B------:R1:W-:Y:S06]  /*3150*/  MEMBAR.ALL.CTA ;  /* 0x0000000000007992 */ /* 0x0003ec0000008000 */
[----:B-1----:R-:W1:Y:S02]  /*3160*/  FENCE.VIEW.ASYNC.S ;  /* 0x00000000000073c6 */ /* 0x002e640000000000 */
[----:B-1----:R1:W-:Y:S01]  /*3170*/  SYNCS.ARRIVE.TRANS64.RED.A1T0 RZ, [R3+URZ], RZ ;  /* 0x000000ff03ff79a7 */ /* 0x0023e200081004ff */
[----:B------:R1:W4:Y:S01]  /*3180*/  @P0 SYNCS.PHASECHK.TRANS64.TRYWAIT P2, [UR4], R2 ;  /* 0x00000002ff0005a7 */ /* 0x0003220008041104 */
[----:B--2---:R-:W-:Y:S01]  /*3190*/  LOP3.LUT P1, RZ, R6, 0x1, RZ, 0xc0, !PT ;  /* 0x0000000106ff7812 */ /* 0x004fe2000782c0ff */
[----:B------:R-:W2:Y:S02]  /*31a0*/  SYNCS.PHASECHK.TRANS64.TRYWAIT P0, [UR8+0xf0], R0 ;  /* 0x0000f000ff0075a7 */ /* 0x000ea40008001108 */
[----:B-12-4-:R-:W-:Y:S10]  /*31b0*/  @!P0 BRA `(.L_x_56) ;  /* 0x0000006000108947 */ /* 0x016ff40003800000 */
.L_x_154:
[----:B------:R-:W-:Y:S01]  /*31c0*/  IADD3 R10, PT, PT, R10, 0x1, RZ ;  /* 0x000000010a0a7810 */ /* 0x000fe20007ffe0ff */
[----:B------:R-:W-:Y:S06]  /*31d0*/  BRA.U !UP3, `(.L_x_57) ;  /* 0x000000010b987547 */ /* 0x000fec000b800000 */
[----:B------:R-:W-:Y:S01]  /*31e0*/  UPLOP3.LUT UP4, UPT, UPT, UPT, UPT, 0x40, 0x4 ;  /* 0x000000000004789c */ /* 0x000fe20003f8e870 */
[----:B------:R-:W-:Y:S01]  /*31f0*/  UMOV UR16, UR10 ;  /* 0x0000000a00107c82 */ /* 0x000fe20008000000 */
[----:B------:R-:W-:Y:S01]  /*3200*/  UMOV UR15, UR5 ;  /* 0x00000005000f7c82 */ /* 0x000fe20008000000 */
[----:B------:R-:W-:-:S08]  /*3210*/  UMOV UR14, UR17 ;  /* 0x00000011000e7c82 */ /* 0x000fd00008000000 */
.L_x_60:
[----:B------:R-:W-:Y:S02]  /*3220*/  UIADD3 UR16, UPT, UPT, UR16, 0x1, URZ ;  /* 0x0000000110107890 */ /* 0x000fe4000fffe0ff */
[----:B--2---:R-:W-:Y:S02]  /*3230*/  ULEA UR7, UR14, UR6, 0x3 ;  /* 0x000000060e077291 */ /* 0x004fe4000f8e18ff */
[----:B------:R-:W-:Y:S01]  /*3240*/  UISETP.NE.AND UP0, UPT, UR16, URZ, UPT ;  /* 0x000000ff1000728c */ /* 0x000fe2000bf05270 */
[----:B----4-:R-:W-:Y:S10]  /*3250*/  @P2 BRA `(.L_x_58) ;  /* 0x00000000000c2947 */ /* 0x010ff40003800000 */
[----:B-1----:R-:W-:Y:S04]  /*3260*/  SHF.L.U32 R2, R8, 0x1f, RZ ;  /* 0x0000001f08027819 */ /* 0x002fe800000006ff */
[----:B------:R-:W1:Y:S02]  /*3270*/  SYNCS.PHASECHK.TRANS64.TRYWAIT P0, [UR7], R2 ;  /* 0x00000002ff0075a7 */ /* 0x000e640008001107 */
[----:B-1----:R-:W-:Y:S05]  /*3280*/  @!P0 BRA `(.L_x_59) ;  /* 0x0000005c00f48947 */ /* 0x002fea0003800000 */
.L_x_58:
[----:B------:R-:W-:Y:S01]  /*3290*/  UISETP.NE.AND UP1, UPT, UR15, 0x1, UPT ;  /* 0x000000010f00788c */ /* 0x000fe2000bf25270 */
[----:B------:R-:W-:Y:S01]  /*32a0*/  PLOP3.LUT P2, PT, PT, PT, PT, 0x80, 0x8 ;  /* 0x000000000008781c */ /* 0x000fe20003f4f070 */
[----:B------:R-:W-:Y:S02]  /*32b0*/  UIADD3 UR17, UPT, UPT, UR14, 0x1, URZ ;  /* 0x000000010e117890 */ /* 0x000fe4000fffe0ff */
[----:B------:R-:W-:Y:S02]  /*32c0*/  ULEA UR24, UR14, UR12, 0x9 ;  /* 0x0000000c0e187291 */ /* 0x000fe4000f8e48ff */
[----:B------:R-:W-:Y:S01]  /*32d0*/  UISETP.NE.AND UP2, UPT, UR17, 0x6, UPT ;  /* 0x000000061100788c */ /* 0x000fe2000bf45270 */
[----:B------:R-:W-:Y:S01]  /*32e0*/  PLOP3.LUT P0, PT, PT, PT, UP1, 0x80, 0x8 ;  /* 0x000000000008781c */ /* 0x000fe20003f0f018 */
[----:B------:R-:W-:Y:S02]  /*32f0*/  ULEA UR26, UR14, UR11, 0x9 ;  /* 0x0000000b0e1a7291 */ /* 0x000fe4000f8e48ff */
[----:B------:R-:W-:Y:S02]  /*3300*/  USEL UR13, URZ, 0x1, UP2 ;  /* 0x00000001ff0d7887 */ /* 0x000fe40009000000 */
[----:B------:R-:W-:Y:S02]  /*3310*/  USEL UR17, UR17, URZ, UP2 ;  /* 0x000000ff11117287 */ /* 0x000fe40009000000 */
[----:B------:R-:W-:Y:S02]  /*3320*/  UIADD3 UR30, UPT, UPT, UR24, 0x2, URZ ;  /* 0x00000002181e7890 */ /* 0x000fe4000fffe0ff */
[----:B------:R-:W-:Y:S01]  /*3330*/  @UP1 ULEA UR4, UR17, UR6, 0x3 ;  /* 0x0000000611041291 */ /* 0x000fe2000f8e18ff */
[----:B------:R-:W-:Y:S01]  /*3340*/  LOP3.LUT R8, R8, UR13, RZ, 0x3c, !PT ;  /* 0x0000000d08087c12 */ /* 0x000fe2000f8e3cff */
[----:B------:R-:W-:Y:S02]  /*3350*/  UIADD3 UR28, UPT, UPT, UR26, 0x2, URZ ;  /* 0x000000021a1c7890 */ /* 0x000fe4000fffe0ff */
[----:B------:R-:W-:Y:S01]  /*3360*/  UIADD3 UR7, UPT, UPT, UR7, 0x30, URZ ;  /* 0x0000003007077890 */ /* 0x000fe2000fffe0ff */
[----:B-1----:R-:W-:Y:S01]  /*3370*/  @P0 SHF.L.U32 R0, R8, 0x1f, RZ ;  /* 0x0000001f08000819 */ /* 0x002fe200000006ff */
[----:B------:R-:W-:Y:S01]  /*3380*/  UMOV UR25, 0x80004020 ;  /* 0x8000402000197882 */ /* 0x000fe20000000000 */
[----:B------:R-:W-:Y:S01]  /*3390*/  UMOV UR27, 0x80004020 ;  /* 0x80004020001b7882 */ /* 0x000fe20000000000 */
[----:B------:R-:W-:Y:S01]  /*33a0*/  UMOV UR31, 0x80004020 ;  /* 0x80004020001f7882 */ /* 0x000fe20000000000 */
[----:B------:R2:W4:Y:S01]  /*33b0*/  @P0 SYNCS.PHASECHK.TRANS64.TRYWAIT P2, [UR4], R0 ;  /* 0x00000000ff0005a7 */ /* 0x0005220008041104 */
[----:B------:R-:W-:Y:S01]  /*33c0*/  UIADD3 UR15, UPT, UPT, UR15, -0x1, URZ ;  /* 0xffffffff0f0f7890 */ /* 0x000fe2000fffe0ff */
[----:B------:R2:W-:Y:S01]  /*33d0*/  UTCHMMA gdesc[UR26], gdesc[UR24], tmem[UR9], tmem[UR22], idesc[UR23], UP4 ;  /* 0x00ff16181a0075ea */ /* 0x0005e2000a000009 */
[----:B------:R-:W-:Y:S01]  /*33e0*/  UPLOP3.LUT UP4, UPT, UPT, UPT, UPT, 0x80, 0x8 ;  /* 0x000000000008789c */ /* 0x000fe20003f8f070 */
[----:B------:R-:W-:Y:S01]  /*33f0*/  UMOV UR29, 0x80004020 ;  /* 0x80004020001d7882 */ /* 0x000fe20000000000 */
[----:B------:R-:W-:Y:S01]  /*3400*/  UMOV UR14, UR17 ;  /* 0x00000011000e7c82 */ /* 0x000fe20008000000 */
[----:B------:R2:W-:Y:S01]  /*3410*/  UTCHMMA gdesc[UR28], gdesc[UR30], tmem[UR9], tmem[UR20], idesc[UR21], UPT ;  /* 0x00ff141e1c0075ea */ /* 0x0005e2000b800009 */
[----:B------:R2:W-:Y:S01]  /*3420*/  UTCBAR [UR7], URZ ;  /* 0x000000ff070073e9 */ /* 0x0005e200080000ff */
[----:B------:R-:W-:Y:S06]  /*3430*/  BRA.U UP0, `(.L_x_60) ;  /* 0xfffffffd00787547 */ /* 0x000fec000b83ffff */
.L_x_57:
[----:B------:R-:W-:Y:S01]  /*3440*/  UIADD3 UR18, UPT, UPT, UR18, 0x1, URZ ;  /* 0x0000000112127890 */ /* 0x000fe2000fffe0ff */
[C---:B------:R-:W-:Y:S01]  /*3450*/  ISETP.NE.AND P0, PT, R10.reuse, 0x2, PT ;  /* 0x000000020a00780c */ /* 0x040fe20003f05270 */
[----:B------:R-:W-:Y:S02]  /*3460*/  UIADD3 UR8, UPT, UPT, UR8, 0xd0, URZ ;  /* 0x000000d008087890 */ /* 0x000fe4000fffe0ff */
[----:B------:R-:W-:Y:S01]  /*3470*/  UISETP.NE.AND UP0, UPT, UR18, 0x4, UPT ;  /* 0x000000041200788c */ /* 0x000fe2000bf05270 */
[----:B-12---:R-:W-:Y:S02]  /*3480*/  SEL R0, RZ, 0x1, P0 ;  /* 0x00000001ff007807 */ /* 0x006fe40000000000 */
[----:B------:R-:W-:Y:S01]  /*3490*/  SEL R10, R10, RZ, P0 ;  /* 0x000000ff0a0a7207 */ /* 0x000fe20000000000 */
[----:B------:R-:W-:Y:S01]  /*34a0*/  USEL UR4, URZ, 0x1, UP0 ;  /* 0x00000001ff047887 */ /* 0x000fe20008000000 */
[----:B------:R-:W-:Y:S01]  /*34b0*/  LOP3.LUT R9, R9, R0, RZ, 0x3c, !PT ;  /* 0x0000000009097212 */ /* 0x000fe200078e3cff */
[----:B------:R-:W-:Y:S01]  /*34c0*/  USEL UR18, UR18, URZ, UP0 ;  /* 0x000000ff12127287 */ /* 0x000fe20008000000 */
[----:B------:R1:W-:Y:S03]  /*34d0*/  UTCBAR [UR8], URZ ;  /* 0x000000ff080073e9 */ /* 0x0003e600080000ff */
[----:B------:R-:W-:Y:S01]  /*34e0*/  LOP3.LUT R11, R11, UR4, RZ, 0x3c, !PT ;  /* 0x000000040b0b7c12 */ /* 0x000fe2000f8e3cff */
[----:B------:R-:W-:Y:S07]  /*34f0*/  @P1 BRA `(.L_x_61) ;  /* 0xfffffff800c81947 */ /* 0x000fee000383ffff */
[----:B------:R-:W2:Y:S01]  /*3500*/  S2UR UR4, SR_CgaCtaId ;  /* 0x00000000000479c3 */ /* 0x000ea20000008800 */
[----:B------:R-:W-:Y:S01]  /*3510*/  ELECT P0, URZ, PT ;  /* 0x0000000000ff782f */ /* 0x000fe20003800000 */
[----:B------:R-:W-:Y:S01]  /*3520*/  IMAD.MOV.U32 R0, RZ, RZ, 0x1 ;  /* 0x00000001ff007424 */ /* 0x000fe200078e00ff */
[----:B------:R-:W-:Y:S01]  /*3530*/  UIADD3 UR6, UPT, UPT, UR6, 0xf0, URZ ;  /* 0x000000f006067890 */ /* 0x000fe2000fffe0ff */
[----:B------:R-:W-:Y:S01]  /*3540*/  SHF.L.U32 R2, R11, 0x1f, RZ ;  /* 0x0000001f0b027819 */ /* 0x000fe200000006ff */
[----:B------:R-:W-:-:S03]  /*3550*/  UMOV UR5, 0x40 ;  /* 0x0000004000057882 */ /* 0x000fc60000000000 */
[----:B------:R-:W-:Y:S01]  /*3560*/  UVIRTCOUNT.DEALLOC.SMPOOL 0x80 ;  /* 0x000000800000784c */ /* 0x000fe20000000000 */
[----:B--2---:R-:W-:Y:S02]  /*3570*/  ULEA UR4, UR4, UR5, 0x18 ;  /* 0x0000000504047291 */ /* 0x004fe4000f8ec0ff */
[----:B------:R-:W-:-:S07]  /*3580*/  ULEA UR5, UR18, UR6, 0x3 ;  /* 0x0000000612057291 */ /* 0x000fce000f8e18ff */
[----:B------:R2:W-:Y:S02]  /*3590*/  @P0 STS.U8 [UR4+0x1c], R0 ;  /* 0x00001c00ff000988 */ /* 0x0005e40008000004 */
[----:B------:R-:W3:Y:S02]  /*35a0*/  SYNCS.PHASECHK.TRANS64.TRYWAIT P0, [UR5], R2 ;  /* 0x00000002ff0075a7 */ /* 0x000ee40008001105 */
[----:B--23--:R-:W-:Y:S05]  /*35b0*/  @!P0 BRA `(.L_x_62) ;  /* 0x0000005c00408947 */ /* 0x00cfea0003800000 */
.L_x_157:
[----:B------:R-:W-:-:S04]  /*35c0*/  UIADD3 UR7, UPT, UPT, UR18, 0x1, URZ ;  /* 0x0000000112077890 */ /* 0x000fc8000fffe0ff */
[----:B------:R-:W-:-:S04]  /*35d0*/  UISETP.NE.AND UP0, UPT, UR7, 0x4, UPT ;  /* 0x000000040700788c */ /* 0x000fc8000bf05270 */
[----:B-1----:R-:W-:Y:S02]  /*35e0*/  USEL UR8, URZ, 0x1, UP0 ;  /* 0x00000001ff087887 */ /* 0x002fe40008000000 */
[----:B------:R-:W-:-:S04]  /*35f0*/  USEL UR7, UR7, URZ, UP0 ;  /* 0x000000ff07077287 */ /* 0x000fc80008000000 */
[----:B------:R-:W-:Y:S01]  /*3600*/  ULEA UR5, UR7, UR6, 0x3 ;  /* 0x0000000607057291 */ /* 0x000fe2000f8e18ff */
[----:B--2---:R-:W-:-:S04]  /*3610*/  LOP3.LUT R2, R11, UR8, RZ, 0x3c, !PT ;  /* 0x000000080b027c12 */ /* 0x004fc8000f8e3cff */
[----:B------:R-:W-:-:S04]  /*3620*/  SHF.L.U32 R3, R2, 0x1f, RZ ;  /* 0x0000001f02037819 */ /* 0x000fc800000006ff */
[----:B------:R-:W1:Y:S02]  /*3630*/  SYNCS.PHASECHK.TRANS64.TRYWAIT P0, [UR5], R3 ;  /* 0x00000003ff0075a7 */ /* 0x000e640008001105 */
[----:B-1----:R-:W-:Y:S05]  /*3640*/  @!P0 BRA `(.L_x_63) ;  /* 0x0000005c00348947 */ /* 0x002fea0003800000 */
.L_x_159:
        /* <DEDUP_REMOVED lines=9> */
.L_x_161:
[----:B------:R-:W-:-:S04]  /*36e0*/  UIADD3 UR7, UPT, UPT, UR7, 0x1, URZ ;  /* 0x0000000107077890 */ /* 0x000fc8000fffe0ff */
[----:B------:R-:W-:-:S04]  /*36f0*/  UISETP.NE.AND UP0, UPT, UR7, 0x4, UPT ;  /* 0x000000040700788c */ /* 0x000fc8000bf05270 */
[----:B------:R-:W-:Y:S02]  /*3700*/  USEL UR5, URZ, 0x1, UP0 ;  /* 0x00000001ff057887 */ /* 0x000fe40008000000 */
[----:B------:R-:W-:-:S04]  /*3710*/  USEL UR7, UR7, URZ, UP0 ;  /* 0x000000ff07077287 */ /* 0x000fc80008000000 */
[----:B------:R-:W-:Y:S01]  /*3720*/  ULEA UR7, UR7, UR6, 0x3 ;  /* 0x0000000607077291 */ /* 0x000fe2000f8e18ff */
[----:B------:R-:W-:-:S04]  /*3730*/  LOP3.LUT R2, R2, UR5, RZ, 0x3c, !PT ;  /* 0x0000000502027c12 */ /* 0x000fc8000f8e3cff */
[----:B------:R-:W-:-:S04]  /*3740*/  SHF.L.U32 R2, R2, 0x1f, RZ ;  /* 0x0000001f02027819 */ /* 0x000fc800000006ff */
[----:B------:R-:W2:Y:S02]  /*3750*/  SYNCS.PHASECHK.TRANS64.TRYWAIT P0, [UR7], R2 ;  /* 0x00000002ff0075a7 */ /* 0x000ea40008001107 */
[----:B--2---:R-:W-:Y:S05]  /*3760*/  @!P0 BRA `(.L_x_65) ;  /* 0x0000005c001c8947 */ /* 0x004fea0003800000 */
.L_x_163:
[----:B------:R-:W-:Y:S01]  /*3770*/  NOP ;  /* 0x0000000000007918 */ /* 0x000fe20000000000 */
[----:B-1----:R-:W1:Y:S01]  /*3780*/  LDS R0, [UR4+0x14] ;  /* 0x00001404ff007984 */ /* 0x002e620008000800 */
[----:B------:R-:W-:Y:S01]  /*3790*/  ULOP3.LUT UR6, UR19, 0xffff, URZ, 0xc0, !UPT ;  /* 0x0000ffff13067892 */ /* 0x000fe2000f8ec0ff */
[----:B------:R-:W-:Y:S01]  /*37a0*/  UMOV UR8, 0xffff ;  /* 0x0000ffff00087882 */ /* 0x000fe20000000000 */
[----:B------:R-:W-:Y:S02]  /*37b0*/  UMOV UR5, 0x1 ;  /* 0x0000000100057882 */ /* 0x000fe40000000000 */
[----:B------:R-:W-:-:S04]  /*37c0*/  USHF.R.U32.HI UR6, URZ, 0x5, UR6 ;  /* 0x00000005ff067899 */ /* 0x000fc80008011606 */
[----:B------:R-:W-:Y:S02]  /*37d0*/  USHF.L.U32 UR8, UR8, UR6, URZ ;  /* 0x0000000608087299 */ /* 0x000fe400080006ff */
[----:B------:R-:W-:-:S04]  /*37e0*/  USHF.L.U32 UR5, UR5, UR6, URZ ;  /* 0x0000000605057299 */ /* 0x000fc800080006ff */
[----:B-1----:R-:W-:-:S04]  /*37f0*/  LOP3.LUT R0, R0, UR8, RZ, 0xc0, !PT ;  /* 0x0000000800007c12 */ /* 0x002fc8000f8ec0ff */
[----:B------:R-:W-:-:S13]  /*3800*/  ISETP.NE.AND P0, PT, R0, UR8, PT ;  /* 0x0000000800007c0c */ /* 0x000fda000bf05270 */
[----:B------:R-:W-:Y:S05]  /*3810*/  @P0 BRA `(.L_x_66) ;  /* 0x0000000000580947 */ /* 0x000fea0003800000 */
[----:B------:R-:W1:Y:S02]  /*3820*/  LDS R0, [UR4+0x18] ;  /* 0x00001804ff007984 */ /* 0x000e640008000800 */
[----:B-1----:R-:W-:-:S04]  /*3830*/  LOP3.LUT R0, R0, UR5, RZ, 0xc0, !PT ;  /* 0x0000000500007c12 */ /* 0x002fc8000f8ec0ff */
[----:B------:R-:W-:-:S13]  /*3840*/  ISETP.NE.AND P0, PT, R0, UR5, PT ;  /* 0x0000000500007c0c */ /* 0x000fda000bf05270 */
[----:B------:R-:W-:Y:S05]  /*3850*/  @P0 BRA `(.L_x_67) ;  /* 0x00000000003c0947 */ /* 0x000fea0003800000 */
[----:B------:R-:W1:Y:S01]  /*3860*/  S2R R2, SR_LANEID ;  /* 0x0000000000027919 */ /* 0x000e620000000000 */
[----:B------:R-:W-:Y:S01]  /*3870*/  ULOP3.LUT UR8, URZ, UR8, URZ, 0x33, !UPT ;  /* 0x00000008ff087292 */ /* 0x000fe2000f8e33ff */
[----:B------:R-:W-:Y:S02]  /*3880*/  VOTEU.ANY UR7, UPT, PT ;  /* 0x0000000000077886 */ /* 0x000fe400038e0100 */
[----:B------:R-:W-:-:S03]  /*3890*/  UFLO.U32 UR7, UR7 ;  /* 0x00000007000772bd */ /* 0x000fc600080e0000 */
[----:B------:R-:W-:-:S04]  /*38a0*/  IMAD.U32 R0, RZ, RZ, UR8 ;  /* 0x00000008ff007e24 */ /* 0x000fc8000f8e00ff */
[----:B------:R2:W3:Y:S02]  /*38b0*/  REDUX UR6, R0 ;  /* 0x00000000000673c4 */ /* 0x0004e40000000000 */
[----:B------:R1:W-:Y:S02]  /*38c0*/  UTCATOMSWS.AND URZ, UR8 ;  /* 0x0000000800ff79e3 */ /* 0x0003e40008000000 */
[----:B-1----:R-:W-:Y:S02]  /*38d0*/  ISETP.EQ.U32.AND P0, PT, R2, UR7, PT ;  /* 0x0000000702007c0c */ /* 0x002fe4000bf02070 */
[----:B--2---:R-:W-:Y:S02]  /*38e0*/  LOP3.LUT R0, RZ, UR5, RZ, 0x33, !PT ;  /* 0x00000005ff007c12 */ /* 0x004fe4000f8e33ff */
[----:B---3--:R-:W-:Y:S02]  /*38f0*/  MOV R2, UR6 ;  /* 0x0000000600027c02 */ /* 0x008fe40008000f00 */
[----:B------:R-:W1:Y:S07]  /*3900*/  REDUX UR5, R0 ;  /* 0x00000000000573c4 */ /* 0x000e6e0000000000 */
[----:B------:R2:W-:Y:S01]  /*3910*/  @P0 ATOMS.AND RZ, [UR4+0x14], R2 ;  /* 0x00001402ffff098c */ /* 0x0005e2000a800004 */
[----:B-1----:R-:W-:-:S05]  /*3920*/  IMAD.U32 R0, RZ, RZ, UR5 ;  /* 0x00000005ff007e24 */ /* 0x002fca000f8e00ff */
[----:B------:R2:W-:Y:S01]  /*3930*/  @P0 ATOMS.AND RZ, [UR4+0x18], R0 ;  /* 0x00001800ffff098c */ /* 0x0005e2000a800004 */
[----:B------:R-:W-:Y:S05]  /*3940*/  BRA `(.L_x_68) ;  /* 0x0000000000147947 */ /* 0x000fea0003800000 */
.L_x_67:
[----:B------:R-:W-:Y:S02]  /*3950*/  MOV R2, 0x3970 ;  /* 0x0000397000027802 */ /* 0x000fe40000000f00 */
[----:B----45:R-:W-:Y:S05]  /*3960*/  CALL.REL.NOINC `($__internal_0_$__cuda_sm10x_tcgen05_guardrail_trap_col_being_dealloced_not_returned_by_alloc) ;  /* 0x0000006000047944 */ /* 0x030fea0003c00000 */
[----:B------:R-:W-:Y:S05]  /*3970*/  BRA `(.L_x_68) ;  /* 0x0000000000087947 */ /* 0x000fea0003800000 */
.L_x_66:
[----:B------:R-:W-:Y:S02]  /*3980*/  MOV R2, 0x39a0 ;  /* 0x000039a000027802 */ /* 0x000fe40000000f00 */
[----:B----45:R-:W-:Y:S05]  /*3990*/  CALL.REL.NOINC `($__internal_2_$__cuda_sm10x_tcgen05_guardrail_trap_unallocated_columns_being_dealloced) ;  /* 0x0000006000107944 */ /* 0x030fea0003c00000 */
.L_x_68:
[----:B------:R-:W-:Y:S01]  /*39a0*/  NOP ;  /* 0x0000000000007918 */ /* 0x000fe20000000000 */
[----:B------:R-:W-:Y:S05]  /*39b0*/  EXIT ;  /* 0x000000000000794d */ /* 0x000fea0003800000 */
.L_x_50:
[----:B------:R-:W-:-:S09]  /*39c0*/  UISETP.NE.OR UP2, UPT, UR8, 0x3, !UP2 ;  /* 0x000000030800788c */ /* 0x000fd2000d745670 */
[----:B------:R-:W-:Y:S05]  /*39d0*/  BRA.U UP2, `(.L_x_69) ;  /* 0x0000001102087547 */ /* 0x000fea000b800000 */
[----:B------:R-:W1:Y:S01]  /*39e0*/  LDC R0, c[0x0][0xb30] ;  /* 0x0002cc00ff007b82 */ /* 0x000e620000000800 */
[----:B------:R-:W2:Y:S01]  /*39f0*/  LDCU.64 UR8, c[0x0][0x888] ;  /* 0x00011100ff0877ac */ /* 0x000ea20008000a00 */
[----:B------:R-:W-:Y:S02]  /*3a00*/  HFMA2 R27, -RZ, RZ, 0, 0 ;  /* 0x00000000ff1b7431 */ /* 0x000fe400000001ff */
[----:B------:R-:W-:Y:S01]  /*3a10*/  IMAD.MOV.U32 R29, RZ, RZ, 0x1 ;  /* 0x00000001ff1d7424 */ /* 0x000fe200078e00ff */
[----:B------:R-:W-:Y:S01]  /*3a20*/  MOV R25, 0x2000 ;  /* 0x0000200000197802 */ /* 0x000fe20000000f00 */
[----:B------:R-:W4:Y:S01]  /*3a30*/  LDCU.64 UR4, c[0x0][0x890] ;  /* 0x00011200ff0477ac */ /* 0x000f220008000a00 */
[----:B------:R-:W-:Y:S01]  /*3a40*/  IMAD.MOV.U32 R28, RZ, RZ, RZ ;  /* 0x000000ffff1c7224 */ /* 0x000fe200078e00ff */
[----:B------:R-:W3:Y:S01]  /*3a50*/  LDC R24, c[0x0][0x370] ;  /* 0x0000dc00ff187b82 */ /* 0x000ee20000000800 */
[----:B------:R-:W-:Y:S01]  /*3a60*/  UMOV UR7, 0x400 ;  /* 0x0000040000077882 */ /* 0x000fe20000000000 */
[----:B------:R-:W-:-:S02]  /*3a70*/  UPLOP3.LUT UP1, UPT, UPT, UPT, UPT, 0x40, 0x4 ;  /* 0x000000000004789c */ /* 0x000fc40003f2e870 */
[----:B------:R-:W-:-:S04]  /*3a80*/  ULEA UR7, UR37, UR7, 0x18 ;  /* 0x0000000725077291 */ /* 0x000fc8000f8ec0ff */
[----:B------:R-:W3:Y:S01]  /*3a90*/  LDC R3, c[0x0][0xb0c] ;  /* 0x0002c300ff037b82 */ /* 0x000ee20000000800 */
[----:B------:R-:W-:Y:S02]  /*3aa0*/  UIADD3 UR13, UPT, UPT, UR7, 0x78, URZ ;  /* 0x00000078070d7890 */ /* 0x000fe4000fffe0ff */
[----:B--2---:R-:W-:Y:S02]  /*3ab0*/  UISETP.NE.U32.AND UP2, UPT, UR8, URZ, UPT ;  /* 0x000000ff0800728c */ /* 0x004fe4000bf45070 */
[----:B------:R-:W-:Y:S02]  /*3ac0*/  UIADD3 UR33, UPT, UPT, UR7, 0x60, URZ ;  /* 0x0000006007217890 */ /* 0x000fe4000fffe0ff */
[----:B----4-:R-:W-:Y:S01]  /*3ad0*/  UISETP.NE.U32.AND UP3, UPT, UR4, URZ, UPT ;  /* 0x000000ff0400728c */ /* 0x010fe2000bf65070 */
[----:B------:R-:W2:Y:S01]  /*3ae0*/  LDC R18, c[0x0][0xb20] ;  /* 0x0002c800ff127b82 */ /* 0x000ea20000000800 */
[----:B-1----:R-:W-:Y:S01]  /*3af0*/  ISETP.NE.AND P1, PT, R0, 0x1, PT ;  /* 0x000000010000780c */ /* 0x002fe20003f25270 */
[----:B------:R-:W-:-:S02]  /*3b00*/  UISETP.NE.AND.EX UP2, UPT, UR9, URZ, UPT, UP2 ;  /* 0x000000ff0900728c */ /* 0x000fc4000bf45320 */
[----:B------:R-:W-:Y:S02]  /*3b10*/  UIADD3 UR25, UPT, UPT, UR7, 0x68, URZ ;  /* 0x0000006807197890 */ /* 0x000fe4000fffe0ff */
[----:B------:R-:W-:Y:S02]  /*3b20*/  UIADD3 UR17, UPT, UPT, UR7, 0x70, URZ ;  /* 0x0000007007117890 */ /* 0x000fe4000fffe0ff */
[----:B------:R-:W1:Y:S01]  /*3b30*/  LDC.64 R30, c[0x0][0x348] ;  /* 0x0000d200ff1e7b82 */ /* 0x000e620000000a00 */
[----:B------:R-:W-:Y:S02]  /*3b40*/  UPRMT UR13, UR37, 0x654, UR13 ;  /* 0x00000654250d7896 */ /* 0x000fe4000800000d */
[----:B------:R-:W-:-:S05]  /*3b50*/  UISETP.NE.AND.EX UP3, UPT, UR5, URZ, UPT, UP3 ;  /* 0x000000ff0500728c */ /* 0x000fca000bf65330 */
[----:B------:R-:W4:Y:S08]  /*3b60*/  LDC.64 R16, c[0x0][0xb10] ;  /* 0x0002c400ff107b82 */ /* 0x000f300000000a00 */
[----:B------:R-:W1:Y:S08]  /*3b70*/  LDC.64 R6, c[0x0][0xb18] ;  /* 0x0002c600ff067b82 */ /* 0x000e700000000a00 */
[----:B------:R-:W1:Y:S08]  /*3b80*/  LDC.64 R4, c[0x0][0xb28] ;  /* 0x0002ca00ff047b82 */ /* 0x000e700000000a00 */
[----:B--23--:R-:W1:Y:S02]  /*3b90*/  LDC R19, c[0x0][0x374] ;  /* 0x0000dd00ff137b82 */ /* 0x00ce640000000800 */
.L_x_80:
[C---:B------:R-:W-:Y:S02]  /*3ba0*/  LEA R0, R28.reuse, UR7, 0x3 ;  /* 0x000000071c007c11 */ /* 0x040fe4000f8e18ff */
[----:B------:R-:W-:Y:S02]  /*3bb0*/  SHF.L.U32 R2, R27, 0x1f, RZ ;  /* 0x0000001f1b027819 */ /* 0x000fe400000006ff */
[----:B------:R-:W-:Y:S02]  /*3bc0*/  LEA R20, R28, UR7, 0x4 ;  /* 0x000000071c147c11 */ /* 0x000fe4000f8e20ff */
[----:B--2---:R-:W2:Y:S02]  /*3bd0*/  SYNCS.PHASECHK.TRANS64.TRYWAIT P0, [R0+URZ+0xb0], R2 ;  /* 0x0000b002000075a7 */ /* 0x004ea400080011ff */
[----:B--2---:R-:W-:Y:S05]  /*3be0*/  @!P0 BRA `(.L_x_70) ;  /* 0x0000005800148947 */ /* 0x004fea0003800000 */
.L_x_164:
[----:B------:R-:W-:Y:S01]  /*3bf0*/  ISETP.GE.AND P0, PT, R40, 0x1, PT ;  /* 0x000000012800780c */ /* 0x000fe20003f06270 */
[----:B------:R-:W3:Y:S01]  /*3c00*/  LDS.128 R20, [R20+0x140] ;  /* 0x0001400014147984 */ /* 0x000ee20000000c00 */
[----:B--2---:R-:W-:Y:S01]  /*3c10*/  VIADD R0, R0, 0xc0 ;  /* 0x000000c000007836 */ /* 0x004fe20000000000 */
[----:B------:R-:W-:Y:S01]  /*3c20*/  @!PT LDS RZ, [RZ] ;  /* 0x00000000fffff984 */ /* 0x000fe20000000800 */
[----:B------:R-:W-:Y:S01]  /*3c30*/  @!PT LDS RZ, [RZ] ;  /* 0x00000000fffff984 */ /* 0x000fe20000000800 */
[----:B------:R-:W-:Y:S01]  /*3c40*/  @!PT LDS RZ, [RZ] ;  /* 0x00000000fffff984 */ /* 0x000fe20000000800 */
[----:B------:R-:W-:Y:S01]  /*3c50*/  @!PT LDS RZ, [RZ] ;  /* 0x00000000fffff984 */ /* 0x000fe20000000800 */
[----:B------:R2:W-:Y:S06]  /*3c60*/  MEMBAR.ALL.CTA ;  /* 0x0000000000007992 */ /* 0x0005ec0000008000 */
[----:B--2---:R-:W2:Y:S01]  /*3c70*/  FENCE.VIEW.ASYNC.S ;  /* 0x00000000000073c6 */ /* 0x004ea20000000000 */
[----:B------:R-:W-:Y:S04]  /*3c80*/  PRMT R0, RZ, 0x654, R0 ;  /* 0x00000654ff007816 */ /* 0x000fe80000000000 */
[----:B--2---:R2:W-:Y:S01]  /*3c90*/  SYNCS.ARRIVE.TRANS64.RED.A1T0 RZ, [R0+URZ], RZ ;  /* 0x000000ff00ff79a7 */ /* 0x0045e200081004ff */
[----:B---3--:R-:W-:Y:S11]  /*3ca0*/  LOP3.LUT P3, RZ, R22, 0x1, RZ, 0xc0, !PT ;  /* 0x0000000116ff7812 */ /* 0x008ff6000786c0ff */
[----:B------:R-:W-:Y:S02]  /*3cb0*/  @!UPT UIADD3 URZ, UPT, UPT, URZ, URZ, URZ ;  /* 0x000000fffffff290 */ /* 0x000fe4000fffe0ff */
[----:B------:R-:W-:Y:S02]  /*3cc0*/  @P3 MOV R11, R20 ;  /* 0x00000014000b3202 */ /* 0x000fe40000000f00 */
[----:B------:R-:W-:Y:S01]  /*3cd0*/  @P3 LOP3.LUT R10, R21, 0xffff, RZ, 0xc0, !PT ;  /* 0x0000ffff150a3812 */ /* 0x000fe200078ec0ff */
[----:B--2---:R-:W-:Y:S06]  /*3ce0*/  @!P0 BRA `(.L_x_71) ;  /* 0x0000000000a48947 */ /* 0x004fec0003800000 */
[-C--:B-1----:R-:W-:Y:S01]  /*3cf0*/  IMAD.HI.U32 R0, R19, R7.reuse, RZ ;  /* 0x0000000713007227 */ /* 0x082fe200078e00ff */
[----:B------:R-:W-:Y:S02]  /*3d00*/  ISETP.NE.AND P0, PT, R6, 0x1, PT ;  /* 0x000000010600780c */ /* 0x000fe40003f05270 */
[----:B------:R-:W-:Y:S01]  /*3d10*/  ISETP.NE.AND P2, PT, R40, 0x1, PT ;  /* 0x000000012800780c */ /* 0x000fe20003f45270 */
[----:B----4-:R-:W-:Y:S01]  /*3d20*/  IMAD.HI.U32 R9, R24, R16, RZ ;  /* 0x0000001018097227 */ /* 0x010fe200078e00ff */
[----:B------:R-:W-:Y:S02]  /*3d30*/  SHF.R.U32.HI R0, RZ, R18, R0 ;  /* 0x00000012ff007219 */ /* 0x000fe40000011600 */
[----:B------:R-:W-:Y:S01]  /*3d40*/  ISETP.NE.AND P4, PT, R3, 0x1, PT ;  /* 0x000000010300780c */ /* 0x000fe20003f85270 */
[----:B------:R-:W-:Y:S01]  /*3d50*/  IMAD.HI.U32 R13, R10, R7, RZ ;  /* 0x000000070a0d7227 */ /* 0x000fe200078e00ff */
[----:B------:R-:W-:Y:S02]  /*3d60*/  SHF.R.U32.HI R9, RZ, R17, R9 ;  /* 0x00000011ff097219 */ /* 0x000fe40000011609 */
[----:B------:R-:W-:Y:S01]  /*3d70*/  SEL R0, R19, R0, !P0 ;  /* 0x0000000013007207 */ /* 0x000fe20004000000 */
[----:B------:R-:W-:Y:S01]  /*3d80*/  IMAD.HI.U32 R12, R11, R16, RZ ;  /* 0x000000100b0c7227 */ /* 0x000fe200078e00ff */
[----:B------:R-:W-:Y:S03]  /*3d90*/  SEL R9, R24, R9, !P4 ;  /* 0x0000000918097207 */ /* 0x000fe60006000000 */
[-C--:B------:R-:W-:Y:S01]  /*3da0*/  IMAD.HI.U32 R8, R0, R4.reuse, RZ ;  /* 0x0000000400087227 */ /* 0x080fe200078e00ff */
[----:B------:R-:W-:Y:S03]  /*3db0*/  SHF.R.U32.HI R12, RZ, R17, R12 ;  /* 0x00000011ff0c7219 */ /* 0x000fe6000001160c */
[----:B------:R-:W-:Y:S01]  /*3dc0*/  IMAD.HI.U32 R2, R9, R4, RZ ;  /* 0x0000000409027227 */ /* 0x000fe200078e00ff */
[-C--:B------:R-:W-:Y:S02]  /*3dd0*/  @P2 SHF.R.U32.HI R0, RZ, R5.reuse, R8 ;  /* 0x00000005ff002219 */ /* 0x080fe40000011608 */
[----:B------:R-:W-:Y:S02]  /*3de0*/  SHF.R.U32.HI R8, RZ, R18, R13 ;  /* 0x00000012ff087219 */ /* 0x000fe4000001160d */
[----:B------:R-:W-:Y:S01]  /*3df0*/  @P2 SHF.R.U32.HI R9, RZ, R5, R2 ;  /* 0x00000005ff092219 */ /* 0x000fe20000011602 */
[----:B------:R-:W-:Y:S01]  /*3e00*/  IMAD R0, R40, R0, RZ ;  /* 0x0000000028007224 */ /* 0x000fe200078e02ff */
[----:B------:R-:W-:Y:S02]  /*3e10*/  SEL R8, R10, R8, !P0 ;  /* 0x000000080a087207 */ /* 0x000fe40004000000 */
[----:B------:R-:W-:Y:S01]  /*3e20*/  SEL R2, R11, R12, !P4 ;  /* 0x0000000c0b027207 */ /* 0x000fe20006000000 */
[----:B------:R-:W-:Y:S01]  /*3e30*/  IMAD R12, R40, R9, RZ ;  /* 0x00000009280c7224 */ /* 0x000fe200078e02ff */
[C---:B------:R-:W-:Y:S01]  /*3e40*/  ISETP.GE.AND P0, PT, R8.reuse, R0, PT ;  /* 0x000000000800720c */ /* 0x040fe20003f06270 */
[----:B------:R-:W-:Y:S03]  /*3e50*/  IMAD.HI.U32 R0, R8, R4, RZ ;  /* 0x0000000408007227 */ /* 0x000fe600078e00ff */
[----:B------:R-:W-:Y:S02]  /*3e60*/  ISETP.GE.OR P0, PT, R2, R12, P0 ;  /* 0x0000000c0200720c */ /* 0x000fe40000706670 */
[-C--:B------:R-:W-:Y:S04]  /*3e70*/  SHF.R.U32.HI R0, RZ, R5.reuse, R0 ;  /* 0x00000005ff007219 */ /* 0x080fe80000011600 */
[----:B------:R-:W-:Y:S05]  /*3e80*/  SEL R13, R8, R0, !P2 ;  /* 0x00000000080d7207 */ /* 0x000fea0005000000 */
[----:B------:R-:W-:Y:S02]  /*3e90*/  IMAD.MOV R12, RZ, RZ, -R13 ;  /* 0x000000ffff0c7224 */ /* 0x000fe400078e0a0d */
[----:B------:R-:W-:Y:S04]  /*3ea0*/  @!P0 IMAD.HI.U32 R0, R2, R4, RZ ;  /* 0x0000000402008227 */ /* 0x000fe800078e00ff */
[----:B------:R-:W-:Y:S01]  /*3eb0*/  IMAD R12, R40, R12, R8 ;  /* 0x0000000c280c7224 */ /* 0x000fe200078e0208 */
[----:B------:R-:W-:Y:S04]  /*3ec0*/  @!P0 SHF.R.U32.HI R0, RZ, R5, R0 ;  /* 0x00000005ff008219 */ /* 0x000fe80000011600 */
[----:B------:R-:W-:Y:S04]  /*3ed0*/  @!P0 SEL R0, R2, R0, !P2 ;  /* 0x0000000002008207 */ /* 0x000fe80005000000 */
[----:B------:R-:W-:Y:S01]  /*3ee0*/  @!P0 IADD3 R13, PT, PT, R13, -R0, RZ ;  /* 0x800000000d0d8210 */ /* 0x000fe20007ffe0ff */
[----:B------:R-:W-:Y:S01]  /*3ef0*/  @!P0 IMAD R0, R9, R12, R0 ;  /* 0x0000000c09008224 */ /* 0x000fe200078e0200 */
[----:B------:R-:W-:Y:S01]  /*3f00*/  IADD3 R9, PT, PT, -R8, RZ, RZ ;  /* 0x000000ff08097210 */ /* 0x000fe20007ffe1ff */
[--C-:B------:R-:W-:Y:S02]  /*3f10*/  IMAD.MOV R12, RZ, RZ, -R2.reuse ;  /* 0x000000ffff0c7224 */ /* 0x100fe400078e0a02 */
[----:B------:R-:W-:Y:S02]  /*3f20*/  @!P0 IMAD R8, R13, R40, R2 ;  /* 0x000000280d088224 */ /* 0x000fe400078e0202 */
[----:B------:R-:W-:Y:S02]  /*3f30*/  @!P0 IMAD.MOV.U32 R2, RZ, RZ, R0 ;  /* 0x000000ffff028224 */ /* 0x000fe400078e0000 */
[----:B------:R-:W-:Y:S02]  /*3f40*/  IMAD R11, R3, R12, R11 ;  /* 0x0000000c030b7224 */ /* 0x000fe400078e020b */
[----:B------:R-:W-:Y:S02]  /*3f50*/  IMAD R10, R6, R9, R10 ;  /* 0x00000009060a7224 */ /* 0x000fe400078e020a */
[----:B------:R-:W-:Y:S02]  /*3f60*/  IMAD R11, R2, R3, R11 ;  /* 0x00000003020b7224 */ /* 0x000fe400078e020b */
[----:B------:R-:W-:Y:S02]  /*3f70*/  IMAD R10, R8, R6, R10 ;  /* 0x00000006080a7224 */ /* 0x000fe400078e020a */
.L_x_71:
[----:B------:R-:W-:Y:S05]  /*3f80*/  BRA.U UP1, `(.L_x_72) ;  /* 0x0000000101107547 */ /* 0x000fea000b800000 */
[----:B------:R-:W-:Y:S04]  /*3f90*/  MOV R2, UR6 ;  /* 0x0000000600027c02 */ /* 0x000fe80008000f00 */
[----:B------:R-:W-:Y:S04]  /*3fa0*/  SHF.L.U32 R2, R2, 0x1f, RZ ;  /* 0x0000001f02027819 */ /* 0x000fe800000006ff */
[----:B------:R-:W2:Y:S02]  /*3fb0*/  SYNCS.PHASECHK.TRANS64.TRYWAIT P0, [UR7+0xa8], R2 ;  /* 0x0000a802ff0075a7 */ /* 0x000ea40008001107 */
[----:B--2---:R-:W-:Y:S05]  /*3fc0*/  @!P0 BRA `(.L_x_73) ;  /* 0x0000005400308947 */ /* 0x004fea0003800000 */
.L_x_72:
[----:B------:R-:W-:Y:S02]  /*3fd0*/  R2UR UR35, R15 ;  /* 0x000000000f2372ca */ /* 0x000fe400000e0000 */
[----:B------:R-:W-:Y:S02]  /*3fe0*/  R2UR UR34, R14 ;  /* 0x000000000e2272ca */ /* 0x000fe400000e0000 */
[----:B------:R-:W-:Y:S02]  /*3ff0*/  ISETP.NE.U32.AND P2, PT, RZ, UR4, PT ;  /* 0x00000004ff007c0c */ /* 0x000fe4000bf45070 */
[----:B------:R-:W-:Y:S02]  /*4000*/  SHF.L.U32 R14, R29, 0x1f, RZ ;  /* 0x0000001f1d0e7819 */ /* 0x000fe400000006ff */
[----:B------:R-:W-:Y:S05]  /*4010*/  ISETP.NE.AND.EX P2, PT, RZ, UR5, PT, P2 ;  /* 0x00000005ff007c0c */ /* 0x000fea000bf45320 */
[----:B------:R-:W-:Y:S02]  /*4020*/  USHF.L.U32 UR35, UR35, 0x7, URZ ;  /* 0x0000000723237899 */ /* 0x000fe400080006ff */
[----:B------:R-:W-:Y:S01]  /*4030*/  USHF.L.U32 UR34, UR34, 0x7, URZ ;  /* 0x0000000722227899 */ /* 0x000fe200080006ff */
[----:B------:R-:W-:Y:S11]  /*4040*/  BRA.U !UP3, `(.L_x_74) ;  /* 0x000000010b347547 */ /* 0x000ff6000b800000 */
[----:B------:R-:W-:Y:S01]  /*4050*/  UPLOP3.LUT UP0, UPT, UPT, UPT, UP2, 0x80, 0x8 ;  /* 0x000000000008789c */ /* 0x000fe20003f0f020 */
[----:B--2---:R-:W-:Y:S02]  /*4060*/  HFMA2 R0, -RZ, RZ, 0, 5.9604644775390625e-08 ;  /* 0x00000001ff007431 */ /* 0x004fe400000001ff */
[----:B------:R-:W-:Y:S03]  /*4070*/  IMAD.MOV.U32 R88, RZ, RZ, 0x1 ;  /* 0x00000001ff587424 */ /* 0x000fe600078e00ff */
[----:B------:R-:W-:Y:S05]  /*4080*/  PLOP3.LUT P0, PT, PT, PT, UP0, 0x80, 0x8 ;  /* 0x000000000008781c */ /* 0x000fea0003f0f008 */
[----:B------:R-:W2:Y:S01]  /*4090*/  @UP0 LDCU.64 UR10, c[0x0][0x888] ;  /* 0x00011100ff0a07ac */ /* 0x000ea20008000a00 */
[----:B------:R-:W-:Y:S07]  /*40a0*/  @UP0 UIMAD UR8, UR36, UR4, URZ ;  /* 0x00000004240802a4 */ /* 0x000fee000f8e02ff */
[----:B------:R-:W-:Y:S01]  /*40b0*/  @!P0 PRMT R88, R0, 0x7610, R88 ;  /* 0x0000761000588816 */ /* 0x000fe20000000058 */
[----:B--2---:R-:W-:Y:S03]  /*40c0*/  @UP0 UIMAD.WIDE UR10, UR8, 0x4, UR10 ;  /* 0x00000004080a08a5 */ /* 0x004fe6000f8e020a */
[----:B------:R-:W2:Y:S03]  /*40d0*/  @!UP0 LDCU UR8, c[0x0][0x880] ;  /* 0x00011000ff0887ac */ /* 0x000ea60008000800 */
[----:B------:R-:W-:Y:S01]  /*40e0*/  IMAD.U32 R8, RZ, RZ, UR10 ;  /* 0x0000000aff087e24 */ /* 0x000fe2000f8e00ff */
[----:B------:R-:W-:Y:S05]  /*40f0*/  MOV R9, UR11 ;  /* 0x0000000b00097c02 */ /* 0x000fea0008000f00 */
[----:B-----5:R3:W5:Y:S02]  /*4100*/  @P0 LDG.E R49, desc[UR46][R8.64] ;  /* 0x0000002e08310981 */ /* 0x020764000c1e1900 */
[----:B--23--:R-:W-:Y:S07]  /*4110*/  @!P0 IMAD.U32 R49, RZ, RZ, UR8 ;  /* 0x00000008ff318e24 */ /* 0x00cfee000f8e00ff */
.L_x_74:
[----:B-----5:R-:W-:Y:S01]  /*4120*/  @!P2 FSETP.EQ.AND P0, PT, R49, RZ, PT ;  /* 0x000000ff3100a20b */ /* 0x020fe20003f02000 */
[----:B------:R-:W-:Y:S01]  /*4130*/  @!UPT UIADD3 URZ, UPT, UPT, URZ, URZ, URZ ;  /* 0x000000fffffff290 */ /* 0x000fe2000fffe0ff */
[----:B------:R-:W-:Y:S11]  /*4140*/  @!P2 BRA `(.L_x_75) ;  /* 0x000000000014a947 */ /* 0x000ff60003800000 */
[----:B------:R-:W-:Y:S02]  /*4150*/  LOP3.LUT P2, RZ, R88, 0xff, RZ, 0xc0, !PT ;  /* 0x000000ff58ff7812 */ /* 0x000fe4000784c0ff */
[----:B------:R-:W-:Y:S04]  /*4160*/  PLOP3.LUT P0, PT, PT, PT, UP0, 0x80, 0x8 ;  /* 0x000000000008781c */ /* 0x000fe80003f0f008 */
[----:B------:R-:W-:Y:S07]  /*4170*/  PLOP3.LUT P0, PT, P0, PT, PT, 0x8, 0x80 ;  /* 0x000000000080781c */ /* 0x000fee000070e170 */
[----:B------:R-:W-:Y:S11]  /*4180*/  @P2 FSETP.EQ.AND P0, PT, R49, RZ, PT ;  /* 0x000000ff3100220b */ /* 0x000ff60003f02000 */
[----:B------:R-:W-:Y:S02]  /*4190*/  @!UPT UIADD3 URZ, UPT, UPT, URZ, URZ, URZ ;  /* 0x000000fffffff290 */ /* 0x000fe4000fffe0ff */
.L_x_75:
[----:B------:R-:W3:Y:S01]  /*41a0*/  SYNCS.PHASECHK.TRANS64.TRYWAIT P2, [UR7+0x80], R14 ;  /* 0x0000800eff0075a7 */ /* 0x000ee20008041107 */
[----:B------:R-:W-:Y:S04]  /*41b0*/  ELECT P4, URZ, PT ;  /* 0x0000000000ff782f */ /* 0x000fe80003880000 */
[----:B------:R-:W-:Y:S11]  /*41c0*/  PLOP3.LUT P4, PT, P0, P4, PT, 0xf2, 0x2f ;  /* 0x00000000002f781c */ /* 0x000ff60000789e72 */
[----:B------:R-:W-:Y:S02]  /*41d0*/  @!UPT UIADD3 URZ, UPT, UPT, URZ, URZ, URZ ;  /* 0x000000fffffff290 */ /* 0x000fe4000fffe0ff */
[----:B-1----:R-:W-:Y:S05]  /*41e0*/  @!P4 IADD3 R8, P0, PT, R30, 0x580, RZ ;  /* 0x000005801e08c810 */ /* 0x002fea0007f1e0ff */
[----:B--2---:R-:W-:Y:S01]  /*41f0*/  @!P4 IMAD.X R2, RZ, RZ, R31, P0 ;  /* 0x000000ffff02c224 */ /* 0x004fe200000e061f */
[----:B---3--:R-:W-:Y:S07]  /*4200*/  @!P2 BRA `(.L_x_76) ;  /* 0x0000005000b8a947 */ /* 0x008fee0003800000 */
.L_x_167:
[----:B------:R-:W-:Y:S01]  /*4210*/  @!P4 R2UR UR8, R2 ;  /* 0x000000000208c2ca */ /* 0x000fe200000e0000 */
[----:B------:R-:W-:Y:S01]  /*4220*/  VOTEU.ALL UP1, P4 ;  /* 0x0000000000ff7886 */ /* 0x000fe20002020000 */
[----:B------:R-:W-:Y:S01]  /*4230*/  @!P4 R2UR UR9, R8 ;  /* 0x000000000809c2ca */ /* 0x000fe200000e0000 */
[----:B-1----:R-:W-:Y:S01]  /*4240*/  @!P4 IMAD.MOV.U32 R0, RZ, RZ, 0x2000 ;  /* 0x00002000ff00c424 */ /* 0x002fe200078e00ff */
[----:B------:R-:W-:Y:S01]  /*4250*/  UMOV UR10, 0x0 ;  /* 0x00000000000a7882 */ /* 0x000fe20000000000 */
[----:B------:R-:W-:Y:S01]  /*4260*/  UMOV UR11, 0x10000000 ;  /* 0x10000000000b7882 */ /* 0x000fe20000000000 */
[----:B------:R-:W-:Y:S01]  /*4270*/  @!UP1 UIADD3 UR32, UPT, UPT, UR7, 0x200, URZ ;  /* 0x0000020007209890 */ /* 0x000fe2000fffe0ff */
[----:B------:R-:W-:Y:S06]  /*4280*/  VOTEU.ALL UP1, P4 ;  /* 0x0000000000ff7886 */ /* 0x000fec0002020000 */
[----:B------:R-:W-:Y:S01]  /*4290*/  IMAD.U32 R9, RZ, RZ, UR8 ;  /* 0x00000008ff097e24 */ /* 0x000fe2000f8e00ff */
[----:B------:R-:W-:Y:S01]  /*42a0*/  UPRMT UR8, UR37, 0x654, UR33 ;  /* 0x0000065425087896 */ /* 0x000fe20008000021 */
[----:B------:R-:W-:Y:S03]  /*42b0*/  IMAD.U32 R8, RZ, RZ, UR9 ;  /* 0x00000009ff087e24 */ /* 0x000fe6000f8e00ff */
[----:B------:R-:W-:Y:S02]  /*42c0*/  @!P4 R2UR UR15, R9 ;  /* 0x00000000090fc2ca */ /* 0x000fe400000e0000 */
[----:B------:R-:W-:Y:S02]  /*42d0*/  @!P4 R2UR UR14, R8 ;  /* 0x00000000080ec2ca */ /* 0x000fe400000e0000 */
[----:B------:R-:W-:Y:S05]  /*42e0*/  @!P4 IADD3 R8, P0, PT, R30, 0x580, RZ ;  /* 0x000005801e08c810 */ /* 0x000fea0007f1e0ff */
[----:B------:R-:W-:Y:S06]  /*42f0*/  @!P4 IMAD.X R2, RZ, RZ, R31, P0 ;  /* 0x000000ffff02c224 */ /* 0x000fec00000e061f */
[----:B------:R1:W-:Y:S01]  /*4300*/  @!UP1 UTMALDG.3D [UR32], [UR14], desc[UR10] ;  /* 0x00000a200e0095b4 */ /* 0x0003e20008011000 */
[----:B------:R1:W-:Y:S01]  /*4310*/  @!P4 SYNCS.ARRIVE.TRANS64.RED.A0TR RZ, [UR7+0x60], R0 ;  /* 0x00006000ffffc9a7 */ /* 0x0003e20008300407 */
[----:B------:R-:W-:Y:S01]  /*4320*/  SYNCS.ARRIVE.TRANS64.RED.A1T0 RZ, [UR8], RZ ;  /* 0x000000ffffff79a7 */ /* 0x000fe20008100408 */
[----:B------:R-:W2:Y:S02]  /*4330*/  SYNCS.PHASECHK.TRANS64.TRYWAIT P2, [UR7+0x88], R14 ;  /* 0x0000880eff0075a7 */ /* 0x000ea40008041107 */
[----:B-12---:R-:W-:Y:S05]  /*4340*/  @!P2 BRA `(.L_x_77) ;  /* 0x000000500080a947 */ /* 0x006fea0003800000 */
.L_x_169:
[----:B------:R-:W-:Y:S01]  /*4350*/  @!P4 R2UR UR8, R2 ;  /* 0x000000000208c2ca */ /* 0x000fe200000e0000 */
[----:B------:R-:W-:Y:S01]  /*4360*/  VOTEU.ALL UP1, P4 ;  /* 0x0000000000ff7886 */ /* 0x000fe20002020000 */
[----:B------:R-:W-:Y:S01]  /*4370*/  @!P4 R2UR UR9, R8 ;  /* 0x000000000809c2ca */ /* 0x000fe200000e0000 */
[----:B-1----:R-:W-:Y:S01]  /*4380*/  @!P4 IMAD.MOV.U32 R0, RZ, RZ, 0x2000 ;  /* 0x00002000ff00c424 */ /* 0x002fe200078e00ff */
[----:B------:R-:W-:Y:S01]  /*4390*/  UMOV UR10, 0x0 ;  /* 0x00000000000a7882 */ /* 0x000fe20000000000 */
[----:B------:R-:W-:Y:S01]  /*43a0*/  UMOV UR11, 0x10000000 ;  /* 0x10000000000b7882 */ /* 0x000fe20000000000 */
[----:B------:R-:W-:Y:S02]  /*43b0*/  @!UP1 UIADD3 UR26, UPT, UPT, UR34, 0x20, URZ ;  /* 0x00000020221a9890 */ /* 0x000fe4000fffe0ff */
[----:B------:R-:W-:Y:S01]  /*43c0*/  @!UP1 UIADD3 UR24, UPT, UPT, UR7, 0x2200, URZ ;  /* 0x0000220007189890 */ /* 0x000fe2000fffe0ff */
[----:B------:R-:W-:Y:S01]  /*43d0*/  VOTEU.ALL UP1, P4 ;  /* 0x0000000000ff7886 */ /* 0x000fe20002020000 */
[----:B------:R-:W-:Y:S01]  /*43e0*/  UMOV UR27, UR35 ;  /* 0x00000023001b7c82 */ /* 0x000fe20008000000 */
[----:B------:R-:W-:Y:S02]  /*43f0*/  UMOV UR28, UR36 ;  /* 0x00000024001c7c82 */ /* 0x000fe40008000000 */
        /* <DEDUP_REMOVED lines=12> */
.L_x_171:
[----:B------:R-:W2:Y:S01]  /*44c0*/  LDC.64 R12, c[0x0][0xb18] ;  /* 0x0002c600ff0c7b82 */ /* 0x000ea20000000a00 */
[----:B------:R-:W-:Y:S01]  /*44d0*/  @!P4 R2UR UR8, R2 ;  /* 0x000000000208c2ca */ /* 0x000fe200000e0000 */
[----:B------:R-:W-:Y:S01]  /*44e0*/  VOTEU.ALL UP1, P4 ;  /* 0x0000000000ff7886 */ /* 0x000fe20002020000 */
[----:B------:R-:W-:Y:S01]  /*44f0*/  @!P4 R2UR UR9, R8 ;  /* 0x000000000809c2ca */ /* 0x000fe200000e0000 */
[----:B-1----:R-:W-:Y:S01]  /*4500*/  @!P4 IMAD.MOV.U32 R0, RZ, RZ, 0x2000 ;  /* 0x00002000ff00c424 */ /* 0x002fe200078e00ff */
[----:B------:R-:W-:Y:S03]  /*4510*/  UMOV UR10, 0x0 ;  /* 0x00000000000a7882 */ /* 0x000fe60000000000 */
[----:B------:R-:W1:Y:S01]  /*4520*/  @!P1 LDC R2, c[0x0][0xb0c] ;  /* 0x0002c300ff029b82 */ /* 0x000e620000000800 */
[----:B------:R-:W-:Y:S01]  /*4530*/  @!UP1 UIADD3 UR18, UPT, UPT, UR34, 0x40, URZ ;  /* 0x0000004022129890 */ /* 0x000fe2000fffe0ff */
[----:B------:R-:W-:Y:S01]  /*4540*/  @P3 SHF.R.U32.HI R26, RZ, 0x10, R21 ;  /* 0x00000010ff1a3819 */ /* 0x000fe20000011615 */
[----:B------:R-:W-:Y:S01]  /*4550*/  @!UP1 UIADD3 UR16, UPT, UPT, UR7, 0x4200, URZ ;  /* 0x0000420007109890 */ /* 0x000fe2000fffe0ff */
[----:B------:R-:W-:Y:S01]  /*4560*/  VIADD R28, R28, 0x1 ;  /* 0x000000011c1c7836 */ /* 0x000fe20000000000 */
[----:B------:R-:W-:Y:S01]  /*4570*/  VOTEU.ALL UP1, P4 ;  /* 0x0000000000ff7886 */ /* 0x000fe20002020000 */
[----:B------:R-:W-:Y:S01]  /*4580*/  UMOV UR11, 0x10000000 ;  /* 0x10000000000b7882 */ /* 0x000fe20000000000 */
[----:B------:R-:W-:Y:S01]  /*4590*/  UMOV UR19, UR35 ;  /* 0x0000002300137c82 */ /* 0x000fe20008000000 */
[----:B------:R-:W-:Y:S01]  /*45a0*/  IMAD.U32 R9, RZ, RZ, UR8 ;  /* 0x00000008ff097e24 */ /* 0x000fe2000f8e00ff */
[----:B------:R-:W-:Y:S01]  /*45b0*/  UMOV UR20, UR36 ;  /* 0x0000002400147c82 */ /* 0x000fe20008000000 */
[----:B------:R-:W-:Y:S01]  /*45c0*/  IMAD.U32 R8, RZ, RZ, UR9 ;  /* 0x00000009ff087e24 */ /* 0x000fe2000f8e00ff */
[----:B------:R-:W-:Y:S02]  /*45d0*/  UPRMT UR8, UR37, 0x654, UR17 ;  /* 0x0000065425087896 */ /* 0x000fe40008000011 */
[----:B------:R-:W-:Y:S02]  /*45e0*/  @!P4 R2UR UR15, R9 ;  /* 0x00000000090fc2ca */ /* 0x000fe400000e0000 */
[----:B------:R-:W-:Y:S02]  /*45f0*/  @!P4 R2UR UR14, R8 ;  /* 0x00000000080ec2ca */ /* 0x000fe400000e0000 */
[----:B------:R-:W3:Y:S11]  /*4600*/  LDC.64 R8, c[0x0][0xb10] ;  /* 0x0002c400ff087b82 */ /* 0x000ef60000000a00 */
[----:B------:R1:W-:Y:S01]  /*4610*/  @!UP1 UTMALDG.3D [UR16], [UR14], desc[UR10] ;  /* 0x00000a100e0095b4 */ /* 0x0003e20008011000 */
[----:B------:R5:W-:Y:S01]  /*4620*/  @!P4 SYNCS.ARRIVE.TRANS64.RED.A0TR RZ, [UR7+0x70], R0 ;  /* 0x00007000ffffc9a7 */ /* 0x000be20008300407 */
[C---:B---3--:R-:W-:Y:S01]  /*4630*/  @!P1 IMAD.HI.U32 R8, R11.reuse, R8, RZ ;  /* 0x000000080b089227 */ /* 0x048fe200078e00ff */
[----:B--2---:R-:W-:Y:S02]  /*4640*/  @!P1 ISETP.NE.AND P0, PT, R12, 0x1, PT ;  /* 0x000000010c00980c */ /* 0x004fe40003f05270 */
[----:B-1----:R-:W-:Y:S01]  /*4650*/  @!P1 ISETP.NE.AND P2, PT, R2, 0x1, PT ;  /* 0x000000010200980c */ /* 0x002fe20003f45270 */
[----:B------:R-:W-:Y:S01]  /*4660*/  SYNCS.ARRIVE.TRANS64.RED.A1T0 RZ, [UR8], RZ ;  /* 0x000000ffffff79a7 */ /* 0x000fe20008100408 */
[C---:B------:R-:W-:Y:S01]  /*4670*/  @!P1 IMAD.HI.U32 R13, R10.reuse, R13, RZ ;  /* 0x0000000d0a0d9227 */ /* 0x040fe200078e00ff */
[----:B------:R-:W-:Y:S04]  /*4680*/  @!P1 SHF.R.U32.HI R8, RZ, R9, R8 ;  /* 0x00000009ff089219 */ /* 0x000fe80000011608 */
[----:B------:R-:W-:Y:S01]  /*4690*/  @!P1 SEL R8, R11, R8, !P2 ;  /* 0x000000080b089207 */ /* 0x000fe20005000000 */
[----:B------:R-:W1:Y:S01]  /*46a0*/  SYNCS.PHASECHK.TRANS64.TRYWAIT P5, [UR7+0x98], R14 ;  /* 0x0000980eff0075a7 */ /* 0x000e6200080a1107 */
[----:B-----5:R-:W2:Y:S02]  /*46b0*/  @!P1 LDC R0, c[0x0][0xb20] ;  /* 0x0002c800ff009b82 */ /* 0x020ea40000000800 */
[----:B--2---:R-:W-:Y:S04]  /*46c0*/  @!P1 SHF.R.U32.HI R0, RZ, R0, R13 ;  /* 0x00000000ff009219 */ /* 0x004fe8000001160d */
[----:B------:R-:W-:Y:S05]  /*46d0*/  @!P1 SEL R9, R10, R0, !P0 ;  /* 0x000000000a099207 */ /* 0x000fea0004000000 */
[----:B------:R-:W-:Y:S02]  /*46e0*/  @!P1 IMAD.IADD R0, R9, 0x1, -R8 ;  /* 0x0000000109009824 */ /* 0x000fe400078e0a08 */
[----:B------:R-:W-:Y:S02]  /*46f0*/  @!P1 IMAD.IADD R8, R8, 0x1, -R9 ;  /* 0x0000000108089824 */ /* 0x000fe400078e0a09 */
[----:B------:R-:W-:Y:S02]  /*4700*/  @!P1 IMAD R11, R0, R2, R11 ;  /* 0x00000002000b9224 */ /* 0x000fe400078e020b */
[----:B------:R-:W-:Y:S01]  /*4710*/  @!P1 IMAD R10, R8, R12, R10 ;  /* 0x0000000c080a9224 */ /* 0x000fe200078e020a */
[----:B-1----:R-:W-:Y:S06]  /*4720*/  @!P5 BRA `(.L_x_79) ;  /* 0x0000004c00b8d947 */ /* 0x002fec0003800000 */
.L_x_173:
[----:B------:R-:W-:Y:S01]  /*4730*/  @!P4 IADD3 R2, P0, PT, R30, 0x580, RZ ;  /* 0x000005801e02c810 */ /* 0x000fe20007f1e0ff */
[----:B------:R-:W-:Y:S01]  /*4740*/  VOTEU.ALL UP1, P4 ;  /* 0x0000000000ff7886 */ /* 0x000fe20002020000 */
[----:B------:R-:W-:Y:S01]  /*4750*/  UMOV UR18, 0x0 ;  /* 0x0000000000127882 */ /* 0x000fe20000000000 */
[----:B------:R-:W-:Y:S01]  /*4760*/  UMOV UR19, 0x10000000 ;  /* 0x1000000000137882 */ /* 0x000fe20000000000 */
[----:B------:R-:W-:Y:S01]  /*4770*/  @!P4 R2UR UR9, R2 ;  /* 0x000000000209c2ca */ /* 0x000fe200000e0000 */
[----:B-1----:R-:W-:Y:S01]  /*4780*/  @!P4 IMAD.X R0, RZ, RZ, R31, P0 ;  /* 0x000000ffff00c224 */ /* 0x002fe200000e061f */
[----:B------:R-:W-:Y:S01]  /*4790*/  @!UP1 UIADD3 UR10, UPT, UPT, UR34, 0x60, URZ ;  /* 0x00000060220a9890 */ /* 0x000fe2000fffe0ff */
[----:B------:R-:W-:Y:S01]  /*47a0*/  ISETP.NE.AND P0, PT, R28, 0x2, PT ;  /* 0x000000021c00780c */ /* 0x000fe20003f05270 */
[----:B------:R-:W-:Y:S01]  /*47b0*/  UMOV UR11, UR35 ;  /* 0x00000023000b7c82 */ /* 0x000fe20008000000 */
[----:B------:R-:W-:Y:S01]  /*47c0*/  UMOV UR12, UR36 ;  /* 0x00000024000c7c82 */ /* 0x000fe20008000000 */
[----:B------:R-:W-:Y:S01]  /*47d0*/  @!P4 R2UR UR8, R0 ;  /* 0x000000000008c2ca */ /* 0x000fe200000e0000 */
[----:B------:R-:W-:Y:S01]  /*47e0*/  IMAD.IADD R14, R10, 0x1, R86 ;  /* 0x000000010a0e7824 */ /* 0x000fe200078e0256 */
[----:B------:R-:W-:Y:S01]  /*47f0*/  @P3 R2UR UR36, R26 ;  /* 0x000000001a2432ca */ /* 0x000fe200000e0000 */
[----:B------:R-:W-:Y:S01]  /*4800*/  IMAD.IADD R15, R11, 0x1, R87 ;  /* 0x000000010b0f7824 */ /* 0x000fe200078e0257 */
[----:B------:R-:W-:Y:S02]  /*4810*/  SEL R0, RZ, 0x1, P0 ;  /* 0x00000001ff007807 */ /* 0x000fe40000000000 */
[----:B------:R-:W-:Y:S01]  /*4820*/  LOP3.LUT R29, R29, 0x1, RZ, 0x3c, !PT ;  /* 0x000000011d1d7812 */ /* 0x000fe200078e3cff */
[----:B------:R-:W-:Y:S01]  /*4830*/  IMAD.U32 R8, RZ, RZ, UR9 ;  /* 0x00000009ff087e24 */ /* 0x000fe2000f8e00ff */
[----:B------:R-:W-:Y:S01]  /*4840*/  @!UP1 UIADD3 UR9, UPT, UPT, UR7, 0x78, URZ ;  /* 0x0000007807099890 */ /* 0x000fe2000fffe0ff */
[----:B------:R-:W-:Y:S02]  /*4850*/  LOP3.LUT R27, R27, R0, RZ, 0x3c, !PT ;  /* 0x000000001b1b7212 */ /* 0x000fe400078e3cff */
[----:B------:R-:W-:Y:S02]  /*4860*/  SEL R28, R28, RZ, P0 ;  /* 0x000000ff1c1c7207 */ /* 0x000fe40000000000 */
[----:B------:R-:W-:Y:S01]  /*4870*/  IMAD.U32 R9, RZ, RZ, UR8 ;  /* 0x00000008ff097e24 */ /* 0x000fe2000f8e00ff */
[----:B------:R-:W-:Y:S01]  /*4880*/  @!P4 R2UR UR14, R8 ;  /* 0x00000000080ec2ca */ /* 0x000fe200000e0000 */
[----:B------:R-:W-:Y:S01]  /*4890*/  @!UP1 UIADD3 UR8, UPT, UPT, UR7, 0x6200, URZ ;  /* 0x0000620007089890 */ /* 0x000fe2000fffe0ff */
[----:B------:R-:W-:Y:S02]  /*48a0*/  VOTEU.ALL UP1, P4 ;  /* 0x0000000000ff7886 */ /* 0x000fe40002020000 */
[----:B------:R-:W-:Y:S11]  /*48b0*/  @!P4 R2UR UR15, R9 ;  /* 0x00000000090fc2ca */ /* 0x000ff600000e0000 */
[----:B------:R-:W-:Y:S02]  /*48c0*/  @!UPT UIADD3 URZ, UPT, UPT, URZ, URZ, URZ ;  /* 0x000000fffffff290 */ /* 0x000fe4000fffe0ff */
[----:B------:R2:W-:Y:S01]  /*48d0*/  @!UP1 UTMALDG.3D [UR8], [UR14], desc[UR18] ;  /* 0x000012080e0095b4 */ /* 0x0005e20008011000 */
[----:B------:R2:W-:Y:S01]  /*48e0*/  @!P4 SYNCS.ARRIVE.TRANS64.RED.A0TR RZ, [UR7+0x78], R25 ;  /* 0x00007819ffffc9a7 */ /* 0x0005e20008300407 */
[----:B------:R-:W-:Y:S01]  /*48f0*/  UPLOP3.LUT UP1, UPT, UPT, UPT, UPT, 0x80, 0x8 ;  /* 0x000000000008789c */ /* 0x000fe20003f2f070 */
[----:B------:R-:W-:Y:S01]  /*4900*/  SYNCS.ARRIVE.TRANS64.RED.A1T0 RZ, [UR13], RZ ;  /* 0x000000ffffff79a7 */ /* 0x000fe2000810040d */
[----:B------:R-:W-:Y:S09]  /*4910*/  @P3 BRA `(.L_x_80) ;  /* 0xfffffff000a03947 */ /* 0x000ff2000383ffff */
[----:B------:R-:W-:-:S04]  /*4920*/  SHF.L.U32 R2, R29, 0x1f, RZ ;  /* 0x0000001f1d027819 */ /* 0x000fc800000006ff */
[----:B------:R-:W1:Y:S02]  /*4930*/  SYNCS.PHASECHK.TRANS64.TRYWAIT P0, [UR7+0x80], R2 ;  /* 0x00008002ff0075a7 */ /* 0x000e640008001107 */
[----:B-1----:R-:W-:Y:S05]  /*4940*/  @!P0 BRA `(.L_x_81) ;  /* 0x0000004c00488947 */ /* 0x002fea0003800000 */
.L_x_175:
[----:B------:R-:W3:Y:S02]  /*4950*/  SYNCS.PHASECHK.TRANS64.TRYWAIT P0, [UR7+0x88], R2 ;  /* 0x00008802ff0075a7 */ /* 0x000ee40008001107 */
[----:B---3--:R-:W-:Y:S05]  /*4960*/  @!P0 BRA `(.L_x_82) ;  /* 0x0000004c00588947 */ /* 0x008fea0003800000 */
.L_x_177:
[----:B------:R-:W3:Y:S02]  /*4970*/  SYNCS.PHASECHK.TRANS64.TRYWAIT P0, [UR7+0x90], R2 ;  /* 0x00009002ff0075a7 */ /* 0x000ee40008001107 */
[----:B---3--:R-:W-:Y:S05]  /*4980*/  @!P0 BRA `(.L_x_83) ;  /* 0x0000004c00688947 */ /* 0x008fea0003800000 */
.L_x_179:
[----:B-1----:R-:W-:-:S07]  /*4990*/  MOV R0, UR7 ;  /* 0x0000000700007c02 */ /* 0x002fce0008000f00 */
.L_x_84:
[----:B-1----:R-:W-:-:S04]  /*49a0*/  SHF.L.U32 R2, R29, 0x1f, RZ ;  /* 0x0000001f1d027819 */ /* 0x002fc800000006ff */
[----:B------:R1:W3:Y:S03]  /*49b0*/  SYNCS.PHASECHK.TRANS64.TRYWAIT P0, [R0+URZ+0x98], R2 ;  /* 0x00009802000075a7 */ /* 0x0002e600080011ff */
[----:B---3--:R-:W-:Y:S05]  /*49c0*/  @!P0 NANOSLEEP.SYNCS 0x989680 ;  /* 0x009896800000895d */ /* 0x008fea0003900000 */
[----:B------:R-:W3:Y:S02]  /*49d0*/  @!P0 SYNCS.PHASECHK.TRANS64 P0, [R0+URZ+0x98], R2 ;  /* 0x00009802000085a7 */ /* 0x000ee400080010ff */
[----:B--23--:R-:W-:Y:S05]  /*49e0*/  @P0 EXIT ;  /* 0x000000000000094d */ /* 0x00cfea0003800000 */
[----:B------:R-:W-:Y:S05]  /*49f0*/  BRA `(.L_x_84) ;  /* 0xfffffffc00e87947 */ /* 0x000fea000383ffff */
.L_x_69:
[----:B------:R-:W-:-:S06]  /*4a00*/  UISETP.GE.AND UP1, UPT, UR8, 0x4, UPT ;  /* 0x000000040800788c */ /* 0x000fcc000bf26270 */
[----:B------:R-:W-:-:S13]  /*4a10*/  PLOP3.LUT P0, PT, PT, PT, UP1, 0x80, 0x8 ;  /* 0x000000000008781c */ /* 0x000fda0003f0f018 */
[----:B------:R-:W-:Y:S05]  /*4a20*/  @!P0 EXIT ;  /* 0x000000000000894d */ /* 0x000fea0003800000 */
[----:B------:R-:W-:Y:S01]  /*4a30*/  BAR.SYNC.DEFER_BLOCKING 0x6, 0xa0 ;  /* 0x0182800000007b1d */ /* 0x000fe20000010000 */
[C---:B------:R-:W-:Y:S01]  /*4a40*/  IMAD.SHL.U32 R2, R101.reuse, 0x20, RZ ;  /* 0x0000002065027824 */ /* 0x040fe200078e00ff */
[C---:B------:R-:W-:Y:S01]  /*4a50*/  SHF.L.U32 R46, R101.reuse, 0x10, RZ ;  /* 0x00000010652e7819 */ /* 0x040fe200000006ff */
[C---:B------:R-:W-:Y:S01]  /*4a60*/  IMAD.SHL.U32 R100, R101.reuse, 0x4, RZ ;  /* 0x0000000465647824 */ /* 0x040fe200078e00ff */
[C---:B------:R-:W-:Y:S01]  /*4a70*/  LOP3.LUT R102, R101.reuse, 0x60, RZ, 0xc0, !PT ;  /* 0x0000006065667812 */ /* 0x040fe200078ec0ff */
[----:B------:R-:W-:Y:S01]  /*4a80*/  HFMA2 R97, -RZ, RZ, 0, 5.9604644775390625e-08 ;  /* 0x00000001ff617431 */ /* 0x000fe200000001ff */
[----:B------:R-:W-:Y:S02]  /*4a90*/  UMOV UR48, 0x400 ;  /* 0x0000040000307882 */ /* 0x000fe40000000000 */
[----:B------:R-:W1:Y:S01]  /*4aa0*/  LDC R91, c[0x0][0x370] ;  /* 0x0000dc00ff5b7b82 */ /* 0x000e620000000800 */
[----:B------:R-:W-:Y:S01]  /*4ab0*/  ULEA UR48, UR37, UR48, 0x18 ;  /* 0x0000003025307291 */ /* 0x000fe2000f8ec0ff */
[----:B------:R-:W-:Y:S01]  /*4ac0*/  LOP3.LUT R3, R2, 0xc0, RZ, 0xc0, !PT ;  /* 0x000000c002037812 */ /* 0x000fe200078ec0ff */
[----:B------:R-:W-:Y:S01]  /*4ad0*/  HFMA2 R95, -RZ, RZ, 0, 0 ;  /* 0x00000000ff5f7431 */ /* 0x000fe200000001ff */
[----:B------:R-:W-:Y:S01]  /*4ae0*/  LOP3.LUT R99, R101, 0x2, RZ, 0xc0, !PT ;  /* 0x0000000265637812 */ /* 0x000fe200078ec0ff */
[----:B------:R-:W-:Y:S01]  /*4af0*/  UIADD3 UR4, UPT, UPT, UR48, 0x200, URZ ;  /* 0x0000020030047890 */ /* 0x000fe2000fffe0ff */
[----:B------:R-:W-:Y:S01]  /*4b00*/  LOP3.LUT R100, R3, 0x18, R100, 0xf8, !PT ;  /* 0x0000001803647812 */ /* 0x000fe200078ef864 */
[----:B------:R-:W-:Y:S01]  /*4b10*/  IMAD.MOV.U32 R45, RZ, RZ, RZ ;  /* 0x000000ffff2d7224 */ /* 0x000fe200078e00ff */
[----:B------:R-:W2:Y:S01]  /*4b20*/  LDC R42, c[0x0][0xb0c] ;  /* 0x0002c300ff2a7b82 */ /* 0x000ea20000000800 */
[----:B------:R-:W-:Y:S01]  /*4b30*/  LOP3.LUT R46, R46, 0x600000, RZ, 0xc0, !PT ;  /* 0x006000002e2e7812 */ /* 0x000fe200078ec0ff */
[----:B------:R-:W-:Y:S01]  /*4b40*/  IMAD.MOV.U32 R105, RZ, RZ, RZ ;  /* 0x000000ffff697224 */ /* 0x000fe200078e00ff */
[----:B------:R-:W-:Y:S01]  /*4b50*/  LOP3.LUT R100, R100, 0xf20, R2, 0xf8, !PT ;  /* 0x00000f2064647812 */ /* 0x000fe200078ef802 */
[----:B------:R-:W-:Y:S01]  /*4b60*/  IMAD.U32 R93, RZ, RZ, UR4 ;  /* 0x00000004ff5d7e24 */ /* 0x000fe2000f8e00ff */
[----:B------:R-:W-:Y:S01]  /*4b70*/  LOP3.LUT R101, R101, 0x4, RZ, 0xc0, !PT ;  /* 0x0000000465657812 */ /* 0x000fe200078ec0ff */
[----:B------:R-:W4:Y:S01]  /*4b80*/  LDCU.64 UR52, c[0x0][0x348] ;  /* 0x00006900ff3477ac */ /* 0x000f220008000a00 */
[----:B------:R-:W-:Y:S01]  /*4b90*/  MOV R96, RZ ;  /* 0x000000ff00607202 */ /* 0x000fe20000000f00 */
[----:B------:R-:W1:Y:S01]  /*4ba0*/  LDC R89, c[0x0][0xb20] ;  /* 0x0002c800ff597b82 */ /* 0x000e620000000800 */
[----:B------:R-:W3:Y:S01]  /*4bb0*/  LDS R0, [UR48+0x160] ;  /* 0x00016030ff007984 */ /* 0x000ee20008000800 */
[----:B------:R-:W-:Y:S01]  /*4bc0*/  IMAD R100, R100, 0x2, R93 ;  /* 0x0000000264647824 */ /* 0x000fe200078e025d */
[----:B------:R-:W1:Y:S03]  /*4bd0*/  LDCU.64 UR38, c[0x0][0x888] ;  /* 0x00011100ff2677ac */ /* 0x000e660008000a00 */
[--C-:B------:R-:W-:Y:S01]  /*4be0*/  IMAD R99, R99, -0x10, R100.reuse ;  /* 0xfffffff063637824 */ /* 0x100fe200078e0264 */
[----:B------:R-:W1:Y:S01]  /*4bf0*/  LDCU.64 UR44, c[0x0][0x890] ;  /* 0x00011200ff2c77ac */ /* 0x000e620008000a00 */
[----:B------:R-:W1:Y:S01]  /*4c00*/  LDC R41, c[0x0][0xb30] ;  /* 0x0002cc00ff297b82 */ /* 0x000e620000000800 */
[----:B------:R-:W-:Y:S01]  /*4c10*/  IMAD R98, R101, -0x10, R100 ;  /* 0xfffffff065627824 */ /* 0x000fe200078e0264 */
[----:B------:R-:W-:Y:S01]  /*4c20*/  UMOV UR49, URZ ;  /* 0x000000ff00317c82 */ /* 0x000fe20008000000 */
[----:B------:R-:W-:-:S05]  /*4c30*/  UMOV UR51, URZ ;  /* 0x000000ff00337c82 */ /* 0x000fca0008000000 */
[----:B------:R-:W1:Y:S08]  /*4c40*/  LDC.64 R84, c[0x0][0xb10] ;  /* 0x0002c400ff547b82 */ /* 0x000e700000000a00 */
[----:B------:R-:W1:Y:S08]  /*4c50*/  LDC.64 R38, c[0x0][0xb18] ;  /* 0x0002c600ff267b82 */ /* 0x000e700000000a00 */
[----:B------:R-:W1:Y:S08]  /*4c60*/  LDC.64 R36, c[0x0][0xb28] ;  /* 0x0002ca00ff247b82 */ /* 0x000e700000000a00 */
[----:B------:R-:W1:Y:S01]  /*4c70*/  LDC.64 R82, c[0x0][0x8b0] ;  /* 0x00022c00ff527b82 */ /* 0x000e620000000a00 */
[----:B---3--:R-:W-:-:S07]  /*4c80*/  IMAD.IADD R46, R0, 0x1, R46 ;  /* 0x00000001002e7824 */ /* 0x008fce00078e022e */
[----:B------:R-:W3:Y:S08]  /*4c90*/  LDC.64 R80, c[0x0][0x8a8] ;  /* 0x00022a00ff507b82 */ /* 0x000ef00000000a00 */
[----:B--2-4-:R-:W1:Y:S02]  /*4ca0*/  LDC R90, c[0x0][0x374] ;  /* 0x0000dd00ff5a7b82 */ /* 0x014e640000000800 */
.L_x_128:
[----:B------:R-:W-:Y:S02]  /*4cb0*/  LEA R0, R105, UR48, 0x3 ;  /* 0x0000003069007c11 */ /* 0x000fe4000f8e18ff */
[----:B------:R-:W-:Y:S02]  /*4cc0*/  SHF.L.U32 R2, R95, 0x1f, RZ ;  /* 0x0000001f5f027819 */ /* 0x000fe400000006ff */
[----:B-1----:R-:W-:Y:S02]  /*4cd0*/  LEA R16, R105, UR48, 0x4 ;  /* 0x0000003069107c11 */ /* 0x002fe4000f8e20ff */
[----:B------:R-:W2:Y:S02]  /*4ce0*/  SYNCS.PHASECHK.TRANS64.TRYWAIT P0, [R0+URZ+0xb0], R2 ;  /* 0x0000b002000075a7 */ /* 0x000ea400080011ff */
[----:B--23--:R-:W-:Y:S05]  /*4cf0*/  @!P0 BRA `(.L_x_85) ;  /* 0x0000004800a48947 */ /* 0x00cfea0003800000 */
.L_x_180:
[----:B------:R-:W4:Y:S01]  /*4d00*/  LDC.64 R10, c[0x0][0xb10] ;  /* 0x0002c400ff0a7b82 */ /* 0x000f220000000a00 */
[----:B------:R-:W3:Y:S01]  /*4d10*/  LDS.128 R16, [R16+0x140] ;  /* 0x0001400010107984 */ /* 0x000ee20000000c00 */
[----:B-1----:R-:W-:Y:S01]  /*4d20*/  ISETP.NE.AND P1, PT, R41, 0x1, PT ;  /* 0x000000012900780c */ /* 0x002fe20003f25270 */
[----:B--2---:R-:W-:Y:S01]  /*4d30*/  VIADD R0, R0, 0xc0 ;  /* 0x000000c000007836 */ /* 0x004fe20000000000 */
[----:B------:R-:W-:Y:S04]  /*4d40*/  ISETP.GE.AND P0, PT, R40, 0x1, PT ;  /* 0x000000012800780c */ /* 0x000fe80003f06270 */
[----:B------:R-:W1:Y:S01]  /*4d50*/  LDC.64 R8, c[0x0][0xb18] ;  /* 0x0002c600ff087b82 */ /* 0x000e620000000a00 */
[----:B------:R-:W-:Y:S01]  /*4d60*/  PRMT R0, RZ, 0x654, R0 ;  /* 0x00000654ff007816 */ /* 0x000fe20000000000 */
[----:B------:R-:W-:Y:S01]  /*4d70*/  @!PT LDS RZ, [RZ] ;  /* 0x00000000fffff984 */ /* 0x000fe20000000800 */
[----:B------:R-:W-:Y:S01]  /*4d80*/  @!PT LDS RZ, [RZ] ;  /* 0x00000000fffff984 */ /* 0x000fe20000000800 */
[----:B------:R-:W-:Y:S01]  /*4d90*/  @!PT LDS RZ, [RZ] ;  /* 0x00000000fffff984 */ /* 0x000fe20000000800 */
[----:B------:R-:W-:Y:S01]  /*4da0*/  @!PT LDS RZ, [RZ] ;  /* 0x00000000fffff984 */ /* 0x000fe20000000800 */
[----:B------:R2:W-:Y:S06]  /*4db0*/  MEMBAR.ALL.CTA ;  /* 0x0000000000007992 */ /* 0x0005ec0000008000 */
[----:B--2---:R-:W2:Y:S01]  /*4dc0*/  FENCE.VIEW.ASYNC.S ;  /* 0x00000000000073c6 */ /* 0x004ea20000000000 */
[----:B------:R-:W1:Y:S08]  /*4dd0*/  @!P1 LDC R12, c[0x0][0xb20] ;  /* 0x0002c800ff0c9b82 */ /* 0x000e700000000800 */
[----:B------:R-:W1:Y:S01]  /*4de0*/  @!P1 LDC R7, c[0x0][0xb0c] ;  /* 0x0002c300ff079b82 */ /* 0x000e620000000800 */
[----:B--2---:R2:W-:Y:S01]  /*4df0*/  SYNCS.ARRIVE.TRANS64.RED.A1T0 RZ, [R0+URZ], RZ ;  /* 0x000000ff00ff79a7 */ /* 0x0045e200081004ff */
[----:B---3--:R-:W-:Y:S04]  /*4e00*/  LOP3.LUT P4, RZ, R18, 0x1, RZ, 0xc0, !PT ;  /* 0x0000000112ff7812 */ /* 0x008fe8000788c0ff */
[----:B------:R-:W-:Y:S09]  /*4e10*/  P2R R103, PR, RZ, 0x10 ;  /* 0x00000010ff677803 */ /* 0x000ff20000000000 */
[----:B------:R-:W-:Y:S02]  /*4e20*/  @P4 MOV R44, R16 ;  /* 0x00000010002c4202 */ /* 0x000fe40000000f00 */
[----:B------:R-:W-:Y:S01]  /*4e30*/  @P4 LOP3.LUT R43, R17, 0xffff, RZ, 0xc0, !PT ;  /* 0x0000ffff112b4812 */ /* 0x000fe200078ec0ff */
[----:B--2-4-:R-:W-:Y:S06]  /*4e40*/  @!P0 BRA `(.L_x_86) ;  /* 0x0000000000a48947 */ /* 0x014fec0003800000 */
[----:B------:R-:W-:Y:S01]  /*4e50*/  IMAD.HI.U32 R0, R90, R39, RZ ;  /* 0x000000275a007227 */ /* 0x000fe200078e00ff */
[----:B------:R-:W-:Y:S02]  /*4e60*/  ISETP.NE.AND P0, PT, R38, 0x1, PT ;  /* 0x000000012600780c */ /* 0x000fe40003f05270 */
[----:B------:R-:W-:Y:S01]  /*4e70*/  ISETP.NE.AND P2, PT, R40, 0x1, PT ;  /* 0x000000012800780c */ /* 0x000fe20003f45270 */
[----:B------:R-:W-:Y:S01]  /*4e80*/  IMAD.HI.U32 R4, R91, R84, RZ ;  /* 0x000000545b047227 */ /* 0x000fe200078e00ff */
[----:B------:R-:W-:Y:S02]  /*4e90*/  SHF.R.U32.HI R0, RZ, R89, R0 ;  /* 0x00000059ff007219 */ /* 0x000fe40000011600 */
[----:B------:R-:W-:Y:S01]  /*4ea0*/  ISETP.NE.AND P3, PT, R42, 0x1, PT ;  /* 0x000000012a00780c */ /* 0x000fe20003f65270 */
[----:B------:R-:W-:Y:S01]  /*4eb0*/  IMAD.HI.U32 R6, R43, R39, RZ ;  /* 0x000000272b067227 */ /* 0x000fe200078e00ff */
[-C--:B------:R-:W-:Y:S02]  /*4ec0*/  SHF.R.U32.HI R4, RZ, R85.reuse, R4 ;  /* 0x00000055ff047219 */ /* 0x080fe40000011604 */
[----:B------:R-:W-:Y:S01]  /*4ed0*/  SEL R0, R90, R0, !P0 ;  /* 0x000000005a007207 */ /* 0x000fe20004000000 */
[----:B------:R-:W-:Y:S01]  /*4ee0*/  IMAD.HI.U32 R5, R44, R84, RZ ;  /* 0x000000542c057227 */ /* 0x000fe200078e00ff */
[----:B------:R-:W-:Y:S03]  /*4ef0*/  SEL R4, R91, R4, !P3 ;  /* 0x000000045b047207 */ /* 0x000fe60005800000 */
[-C--:B------:R-:W-:Y:S01]  /*4f00*/  IMAD.HI.U32 R3, R0, R36.reuse, RZ ;  /* 0x0000002400037227 */ /* 0x080fe200078e00ff */
[----:B------:R-:W-:Y:S03]  /*4f10*/  SHF.R.U32.HI R5, RZ, R85, R5 ;  /* 0x00000055ff057219 */ /* 0x000fe60000011605 */
[----:B------:R-:W-:Y:S01]  /*4f20*/  IMAD.HI.U32 R2, R4, R36, RZ ;  /* 0x0000002404027227 */ /* 0x000fe200078e00ff */
[----:B------:R-:W-:Y:S02]  /*4f30*/  @P2 SHF.R.U32.HI R0, RZ, R37, R3 ;  /* 0x00000025ff002219 */ /* 0x000fe40000011603 */
[----:B------:R-:W-:Y:S02]  /*4f40*/  SHF.R.U32.HI R3, RZ, R89, R6 ;  /* 0x00000059ff037219 */ /* 0x000fe40000011606 */
[----:B------:R-:W-:Y:S01]  /*4f50*/  @P2 SHF.R.U32.HI R4, RZ, R37, R2 ;  /* 0x00000025ff042219 */ /* 0x000fe20000011602 */
[----:B------:R-:W-:Y:S01]  /*4f60*/  IMAD R0, R40, R0, RZ ;  /* 0x0000000028007224 */ /* 0x000fe200078e02ff */
[----:B------:R-:W-:Y:S02]  /*4f70*/  SEL R3, R43, R3, !P0 ;  /* 0x000000032b037207 */ /* 0x000fe40004000000 */
[----:B------:R-:W-:Y:S01]  /*4f80*/  SEL R2, R44, R5, !P3 ;  /* 0x000000052c027207 */ /* 0x000fe20005800000 */
[----:B------:R-:W-:Y:S01]  /*4f90*/  IMAD R5, R40, R4, RZ ;  /* 0x0000000428057224 */ /* 0x000fe200078e02ff */
[C---:B------:R-:W-:Y:S01]  /*4fa0*/  ISETP.GE.AND P0, PT, R3.reuse, R0, PT ;  /* 0x000000000300720c */ /* 0x040fe20003f06270 */
[C---:B------:R-:W-:Y:S03]  /*4fb0*/  IMAD.HI.U32 R0, R3.reuse, R36, RZ ;  /* 0x0000002403007227 */ /* 0x040fe600078e00ff */
[C---:B------:R-:W-:Y:S02]  /*4fc0*/  ISETP.GE.OR P0, PT, R2.reuse, R5, P0 ;  /* 0x000000050200720c */ /* 0x040fe40000706670 */
[----:B------:R-:W-:Y:S04]  /*4fd0*/  SHF.R.U32.HI R0, RZ, R37, R0 ;  /* 0x00000025ff007219 */ /* 0x000fe80000011600 */
[C---:B------:R-:W-:Y:S05]  /*4fe0*/  SEL R6, R3.reuse, R0, !P2 ;  /* 0x0000000003067207 */ /* 0x040fea0005000000 */
        /* <DEDUP_REMOVED lines=14> */
[----:B------:R-:W-:Y:S07]  /*50d0*/  IMAD R43, R3, R38, R43 ;  /* 0x00000026032b7224 */ /* 0x000fee00078e022b */
.L_x_86:
[----:B-1----:R-:W-:Y:S01]  /*50e0*/  @!P1 ISETP.NE.AND P0, PT, R8, 0x1, PT ;  /* 0x000000010800980c */ /* 0x002fe20003f05270 */
[----:B------:R-:W-:Y:S01]  /*50f0*/  @!P1 IMAD.HI.U32 R2, R43, R9, RZ ;  /* 0x000000092b029227 */ /* 0x000fe200078e00ff */
[----:B------:R-:W-:Y:S01]  /*5100*/  R2UR UR42, R15 ;  /* 0x000000000f2a72ca */ /* 0x000fe200000e0000 */
[----:B------:R-:W-:Y:S01]  /*5110*/  BSSY.RECONVERGENT B6, `(.L_x_87) ;  /* 0x0000031000067945 */ /* 0x000fe20003800200 */
[----:B------:R-:W-:Y:S01]  /*5120*/  R2UR UR41, R14 ;  /* 0x000000000e2972ca */ /* 0x000fe200000e0000 */
[C---:B------:R-:W-:Y:S01]  /*5130*/  @!P1 IMAD.HI.U32 R0, R44.reuse, R10, RZ ;  /* 0x0000000a2c009227 */ /* 0x040fe200078e00ff */
[----:B------:R-:W-:Y:S02]  /*5140*/  @!P1 SHF.R.U32.HI R2, RZ, R12, R2 ;  /* 0x0000000cff029219 */ /* 0x000fe40000011602 */
[----:B------:R-:W-:Y:S01]  /*5150*/  @!P1 ISETP.NE.AND P2, PT, R7, 0x1, PT ;  /* 0x000000010700980c */ /* 0x000fe20003f45270 */
[----:B------:R-:W-:Y:S01]  /*5160*/  VIADD R105, R105, 0x1 ;  /* 0x0000000169697836 */ /* 0x000fe20000000000 */
[----:B------:R-:W-:Y:S02]  /*5170*/  @!P1 SEL R2, R43, R2, !P0 ;  /* 0x000000022b029207 */ /* 0x000fe40004000000 */
[----:B------:R-:W-:Y:S02]  /*5180*/  @!P1 SHF.R.U32.HI R0, RZ, R11, R0 ;  /* 0x0000000bff009219 */ /* 0x000fe40000011600 */
[----:B------:R-:W-:Y:S01]  /*5190*/  LOP3.LUT P0, RZ, R93, 0x1b0, RZ, 0xc0, !PT ;  /* 0x000001b05dff7812 */ /* 0x000fe2000780c0ff */
[----:B------:R-:W-:Y:S01]  /*51a0*/  USHF.L.U32 UR42, UR42, 0x7, URZ ;  /* 0x000000072a2a7899 */ /* 0x000fe200080006ff */
[----:B------:R-:W-:Y:S01]  /*51b0*/  @!P1 SEL R3, R44, R0, !P2 ;  /* 0x000000002c039207 */ /* 0x000fe20005000000 */
[----:B------:R-:W-:Y:S01]  /*51c0*/  USHF.L.U32 UR41, UR41, 0x7, URZ ;  /* 0x0000000729297899 */ /* 0x000fe200080006ff */
[----:B------:R-:W-:Y:S03]  /*51d0*/  @P4 SHF.R.U32.HI R94, RZ, 0x10, R17 ;  /* 0x00000010ff5e4819 */ /* 0x000fe60000011611 */
[----:B------:R-:W-:Y:S02]  /*51e0*/  @!P1 IMAD.IADD R0, R2, 0x1, -R3 ;  /* 0x0000000102009824 */ /* 0x000fe400078e0a03 */
[----:B------:R-:W-:Y:S02]  /*51f0*/  @!P1 IMAD.IADD R2, R3, 0x1, -R2 ;  /* 0x0000000103029824 */ /* 0x000fe400078e0a02 */
[----:B------:R-:W-:Y:S02]  /*5200*/  @!P1 IMAD R44, R0, R7, R44 ;  /* 0x00000007002c9224 */ /* 0x000fe400078e022c */
[----:B------:R-:W-:Y:S01]  /*5210*/  @!P1 IMAD R43, R2, R8, R43 ;  /* 0x00000008022b9224 */ /* 0x000fe200078e022b */
[----:B------:R-:W-:Y:S06]  /*5220*/  @!P0 BRA `(.L_x_88) ;  /* 0x00000000007c8947 */ /* 0x000fec0003800000 */
[----:B------:R-:W1:Y:S01]  /*5230*/  LDCU.64 UR8, c[0x4][0x80] ;  /* 0x01001000ff0877ac */ /* 0x000e620008000a00 */
[----:B------:R-:W-:Y:S01]  /*5240*/  MOV R2, 0x0 ;  /* 0x0000000000027802 */ /* 0x000fe20000000f00 */
[----:B------:R-:W-:Y:S02]  /*5250*/  HFMA2 R12, -RZ, RZ, 0, 5.9604644775390625e-08 ;  /* 0x00000001ff0c7431 */ /* 0x000fe400000001ff */
[----:B------:R-:W-:Y:S01]  /*5260*/  IMAD.MOV.U32 R8, RZ, RZ, 0x70 ;  /* 0x00000070ff087424 */ /* 0x000fe200078e00ff */
[----:B------:R2:W3:Y:S01]  /*5270*/  LDC.64 R14, c[0x4][R2] ;  /* 0x01000000020e7b82 */ /* 0x0004e20000000a00 */
[----:B------:R-:W4:Y:S01]  /*5280*/  LDCU.64 UR6, c[0x4][0x88] ;  /* 0x01001100ff0677ac */ /* 0x000f220008000a00 */
[----:B------:R-:W-:Y:S01]  /*5290*/  IMAD.MOV.U32 R13, RZ, RZ, RZ ;  /* 0x000000ffff0d7224 */ /* 0x000fe200078e00ff */
[----:B------:R-:W2:Y:S01]  /*52a0*/  LDCU.64 UR4, c[0x4][0x8] ;  /* 0x01000100ff0477ac */ /* 0x000ea20008000a00 */
[----:B-1----:R-:W-:Y:S01]  /*52b0*/  MOV R5, UR9 ;  /* 0x0000000900057c02 */ /* 0x002fe20008000f00 */
[----:B------:R-:W-:Y:S01]  /*52c0*/  IMAD.U32 R4, RZ, RZ, UR8 ;  /* 0x00000008ff047e24 */ /* 0x000fe2000f8e00ff */
[----:B----4-:R-:W-:Y:S01]  /*52d0*/  MOV R7, UR7 ;  /* 0x0000000700077c02 */ /* 0x010fe20008000f00 */
[----:B------:R-:W-:Y:S01]  /*52e0*/  IMAD.U32 R6, RZ, RZ, UR6 ;  /* 0x00000006ff067e24 */ /* 0x000fe2000f8e00ff */
[----:B--2---:R-:W-:Y:S01]  /*52f0*/  MOV R11, UR5 ;  /* 0x00000005000b7c02 */ /* 0x004fe20008000f00 */
[----:B------:R-:W-:Y:S02]  /*5300*/  IMAD.U32 R10, RZ, RZ, UR4 ;  /* 0x00000004ff0a7e24 */ /* 0x000fe4000f8e00ff */
[----:B------:R-:W-:Y:S07]  /*5310*/  LEPC R20, `(.L_x_89) ;  /* 0x000000001014794e */ /* 0x000fee0000000000 */
[----:B---3-5:R-:W-:Y:S05]  /*5320*/  CALL.ABS.NOINC R14 ;  /* 0x000000000e007343 */ /* 0x028fea0003c00000 */
.L_x_89:
[----:B------:R-:W1:Y:S01]  /*5330*/  LDCU.64 UR8, c[0x4][0x80] ;  /* 0x01001000ff0877ac */ /* 0x000e620008000a00 */
[----:B------:R-:W2:Y:S01]  /*5340*/  LDC.64 R2, c[0x4][R2] ;  /* 0x0100000002027b82 */ /* 0x000ea20000000a00 */
[----:B------:R-:W-:Y:S02]  /*5350*/  HFMA2 R12, -RZ, RZ, 0, 5.9604644775390625e-08 ;  /* 0x00000001ff0c7431 */ /* 0x000fe400000001ff */
[----:B------:R-:W-:Y:S02]  /*5360*/  IMAD.MOV.U32 R8, RZ, RZ, 0x70 ;  /* 0x00000070ff087424 */ /* 0x000fe400078e00ff */
[----:B------:R-:W-:Y:S01]  /*5370*/  IMAD.MOV.U32 R13, RZ, RZ, RZ ;  /* 0x000000ffff0d7224 */ /* 0x000fe200078e00ff */
[----:B------:R-:W3:Y:S01]  /*5380*/  LDCU.64 UR6, c[0x4][0x88] ;  /* 0x01001100ff0677ac */ /* 0x000ee20008000a00 */
[----:B------:R-:W4:Y:S01]  /*5390*/  LDCU.64 UR4, c[0x4][0x8] ;  /* 0x01000100ff0477ac */ /* 0x000f220008000a00 */
[----:B-1----:R-:W-:Y:S02]  /*53a0*/  MOV R4, UR8 ;  /* 0x0000000800047c02 */ /* 0x002fe40008000f00 */
[----:B------:R-:W-:Y:S02]  /*53b0*/  MOV R5, UR9 ;  /* 0x0000000900057c02 */ /* 0x000fe40008000f00 */
[----:B---3--:R-:W-:Y:S01]  /*53c0*/  MOV R7, UR7 ;  /* 0x0000000700077c02 */ /* 0x008fe20008000f00 */
[----:B------:R-:W-:Y:S01]  /*53d0*/  IMAD.U32 R6, RZ, RZ, UR6 ;  /* 0x00000006ff067e24 */ /* 0x000fe2000f8e00ff */
[----:B----4-:R-:W-:Y:S01]  /*53e0*/  MOV R11, UR5 ;  /* 0x00000005000b7c02 */ /* 0x010fe20008000f00 */
[----:B------:R-:W-:Y:S02]  /*53f0*/  IMAD.U32 R10, RZ, RZ, UR4 ;  /* 0x00000004ff0a7e24 */ /* 0x000fe4000f8e00ff */
[----:B------:R-:W-:Y:S07]  /*5400*/  LEPC R20, `(.L_x_88) ;  /* 0x000000001014794e */ /* 0x000fee0000000000 */
[----:B--2---:R-:W-:Y:S05]  /*5410*/  CALL.ABS.NOINC R2 ;  /* 0x0000000002007343 */ /* 0x004fea0003c00000 */
.L_x_88:
[----:B------:R-:W-:Y:S05]  /*5420*/  BSYNC.RECONVERGENT B6 ;  /* 0x0000000000067941 */ /* 0x000fea0003800200 */
.L_x_87:
[----:B------:R-:W-:Y:S01]  /*5430*/  ISETP.NE.U32.AND P4, PT, R82, RZ, PT ;  /* 0x000000ff5200720c */ /* 0x000fe20003f85070 */
[----:B------:R-:W-:Y:S01]  /*5440*/  UISETP.NE.AND UP2, UPT, UR50, URZ, UPT ;  /* 0x000000ff3200728c */ /* 0x000fe2000bf45270 */
[----:B------:R-:W-:Y:S01]  /*5450*/  ISETP.NE.U32.AND P2, PT, RZ, UR38, PT ;  /* 0x00000026ff007c0c */ /* 0x000fe2000bf45070 */
[----:B------:R-:W-:Y:S01]  /*5460*/  UISETP.NE.U32.AND UP1, UPT, UR44, URZ, UPT ;  /* 0x000000ff2c00728c */ /* 0x000fe2000bf25070 */
[----:B------:R-:W-:Y:S01]  /*5470*/  ISETP.NE.AND.EX P4, PT, R83, RZ, PT, P4 ;  /* 0x000000ff5300720c */ /* 0x000fe20003f85340 */
[----:B------:R-:W-:Y:S01]  /*5480*/  UPLOP3.LUT UP0, UPT, UPT, UPT, UPT, 0x40, 0x4 ;  /* 0x000000000004789c */ /* 0x000fe20003f0e870 */
[----:B------:R-:W-:Y:S01]  /*5490*/  ISETP.NE.AND.EX P2, PT, RZ, UR39, PT, P2 ;  /* 0x00000027ff007c0c */ /* 0x000fe2000bf45320 */
[----:B------:R-:W-:Y:S01]  /*54a0*/  UISETP.NE.AND.EX UP1, UPT, UR45, URZ, UPT, UP1 ;  /* 0x000000ff2d00728c */ /* 0x000fe2000bf25310 */
[----:B------:R-:W-:Y:S04]  /*54b0*/  PLOP3.LUT P1, PT, PT, PT, UP2, 0x80, 0x8 ;  /* 0x000000000008781c */ /* 0x000fe80003f2f028 */
[----:B------:R-:W-:Y:S06]  /*54c0*/  @UP2 UPLOP3.LUT UP0, UPT, UPT, UPT, UP1, 0x80, 0x8 ;  /* 0x000000000008289c */ /* 0x000fec0003f0f010 */
[----:B------:R-:W-:Y:S01]  /*54d0*/  PLOP3.LUT P0, PT, PT, PT, UP0, 0x80, 0x8 ;  /* 0x000000000008781c */ /* 0x000fe20003f0f008 */
[----:B------:R-:W-:Y:S01]  /*54e0*/  @!UPT UIADD3 URZ, UPT, UPT, URZ, URZ, URZ ;  /* 0x000000fffffff290 */ /* 0x000fe2000fffe0ff */
[----:B------:R-:W-:Y:S11]  /*54f0*/  BRA.U !UP1, `(.L_x_90) ;  /* 0x0000000109387547 */ /* 0x000ff6000b800000 */
[----:B------:R-:W-:Y:S01]  /*5500*/  UISETP.NE.U32.AND UP0, UPT, UR38, URZ, UPT ;  /* 0x000000ff2600728c */ /* 0x000fe2000bf05070 */
[----:B------:R-:W-:Y:S02]  /*5510*/  HFMA2 R0, -RZ, RZ, 0, 5.9604644775390625e-08 ;  /* 0x00000001ff007431 */ /* 0x000fe400000001ff */
[----:B------:R-:W-:Y:S01]  /*5520*/  IMAD.MOV.U32 R88, RZ, RZ, 0x1 ;  /* 0x00000001ff587424 */ /* 0x000fe200078e00ff */
[----:B------:R-:W-:Y:S06]  /*5530*/  UISETP.NE.AND.EX UP0, UPT, UR39, URZ, UPT, UP0 ;  /* 0x000000ff2700728c */ /* 0x000fec000bf05300 */
[----:B------:R-:W-:Y:S05]  /*5540*/  PLOP3.LUT P3, PT, PT, PT, UP0, 0x80, 0x8 ;  /* 0x000000000008781c */ /* 0x000fea0003f6f008 */
[----:B------:R-:W1:Y:S01]  /*5550*/  @UP0 LDCU.64 UR6, c[0x0][0x888] ;  /* 0x00011100ff0607ac */ /* 0x000e620008000a00 */
[----:B------:R-:W-:Y:S07]  /*5560*/  @UP0 UIMAD UR4, UR36, UR44, URZ ;  /* 0x0000002c240402a4 */ /* 0x000fee000f8e02ff */
[----:B------:R-:W-:Y:S01]  /*5570*/  @!P3 PRMT R88, R0, 0x7610, R88 ;  /* 0x000076100058b816 */ /* 0x000fe20000000058 */
[----:B-1----:R-:W-:Y:S03]  /*5580*/  @UP0 UIMAD.WIDE UR6, UR4, 0x4, UR6 ;  /* 0x00000004040608a5 */ /* 0x002fe6000f8e0206 */
[----:B------:R-:W1:Y:S03]  /*5590*/  @!UP0 LDCU UR4, c[0x0][0x880] ;  /* 0x00011000ff0487ac */ /* 0x000e660008000800 */
[----:B------:R-:W-:Y:S01]  /*55a0*/  IMAD.U32 R2, RZ, RZ, UR6 ;  /* 0x00000006ff027e24 */ /* 0x000fe2000f8e00ff */
[----:B------:R-:W-:Y:S05]  /*55b0*/  MOV R3, UR7 ;  /* 0x0000000700037c02 */ /* 0x000fea0008000f00 */
[----:B-----5:R2:W5:Y:S02]  /*55c0*/  @P3 LDG.E R49, desc[UR46][R2.64] ;  /* 0x0000002e02313981 */ /* 0x020564000c1e1900 */
[----:B-12---:R-:W-:Y:S02]  /*55d0*/  @!P3 IMAD.U32 R49, RZ, RZ, UR4 ;  /* 0x00000004ff31be24 */ /* 0x006fe4000f8e00ff */
.L_x_90:
[----:B------:R-:W-:Y:S05]  /*55e0*/  @!P4 BRA `(.L_x_91) ;  /* 0x000000000020c947 */ /* 0x000fea0003800000 */
[----:B------:R-:W-:Y:S04]  /*55f0*/  ISETP.NE.U32.AND P3, PT, R80, RZ, PT ;  /* 0x000000ff5000720c */ /* 0x000fe80003f65070 */
[----:B------:R-:W-:Y:S11]  /*5600*/  ISETP.NE.AND.EX P3, PT, R81, RZ, PT, P3 ;  /* 0x000000ff5100720c */ /* 0x000ff60003f65330 */
[----:B------:R-:W-:Y:S02]  /*5610*/  @!UPT UIADD3 URZ, UPT, UPT, URZ, URZ, URZ ;  /* 0x000000fffffff290 */ /* 0x000fe4000fffe0ff */
[----:B------:R-:W1:Y:S01]  /*5620*/  @P3 LDC.64 R2, c[0x0][0x8a8] ;  /* 0x00022a00ff023b82 */ /* 0x000e620000000a00 */
[----:B------:R-:W-:Y:S04]  /*5630*/  @P3 IMAD R0, R82, UR36, RZ ;  /* 0x0000002452003c24 */ /* 0x000fe8000f8e02ff */
[----:B-1----:R-:W-:Y:S05]  /*5640*/  @P3 IMAD.WIDE R2, R0, 0x4, R2 ;  /* 0x0000000400023825 */ /* 0x002fea00078e0202 */
[----:B-----5:R1:W5:Y:S02]  /*5650*/  @P3 LDG.E R47, desc[UR46][R2.64] ;  /* 0x0000002e022f3981 */ /* 0x020364000c1e1900 */
[----:B-1----:R-:W2:Y:S02]  /*5660*/  @!P3 LDC R47, c[0x0][0x8a0] ;  /* 0x00022800ff2fbb82 */ /* 0x002ea40000000800 */
.L_x_91:
[----:B-----5:R-:W-:Y:S01]  /*5670*/  FSETP.NEU.AND P3, PT, R49, RZ, PT ;  /* 0x000000ff3100720b */ /* 0x020fe20003f6d000 */
[----:B------:R-:W-:Y:S01]  /*5680*/  BSSY B1, `(.L_x_92) ;  /* 0x0000039000017945 */ /* 0x000fe20003800000 */
[----:B------:R-:W-:Y:S01]  /*5690*/  SEL R3, RZ, 0xffffffff, P2 ;  /* 0xffffffffff037807 */ /* 0x000fe20001000000 */
[----:B------:R-:W-:Y:S01]  /*56a0*/  IMAD.MOV.U32 R66, RZ, RZ, 0x1 ;  /* 0x00000001ff427424 */ /* 0x000fe200078e00ff */
[----:B------:R-:W-:Y:S01]  /*56b0*/  @P1 LOP3.LUT P2, RZ, R88, 0xff, RZ, 0xc0, !PT ;  /* 0x000000ff58ff1812 */ /* 0x000fe2000784c0ff */
[----:B------:R-:W-:Y:S01]  /*56c0*/  IMAD R48, R45, 0x80, R46 ;  /* 0x000000802d307824 */ /* 0x000fe200078e022e */
[----:B------:R-:W-:Y:S01]  /*56d0*/  @P1 SEL R0, RZ, 0xffffffff, P3 ;  /* 0xffffffffff001807 */ /* 0x000fe20001800000 */
[----:B------:R-:W-:Y:S01]  /*56e0*/  IMAD R106, R101, -0x10, R99 ;  /* 0xfffffff0656a7824 */ /* 0x000fe200078e0263 */
[----:B------:R-:W-:Y:S01]  /*56f0*/  LOP3.LUT R97, R97, 0x1, RZ, 0x3c, !PT ;  /* 0x0000000161617812 */ /* 0x000fe200078e3cff */
[----:B------:R-:W-:Y:S01]  /*5700*/  IMAD.MOV.U32 R65, RZ, RZ, RZ ;  /* 0x000000ffff417224 */ /* 0x000fe200078e00ff */
[----:B------:R-:W-:Y:S02]  /*5710*/  @P0 SEL R0, R3, R0, !P2 ;  /* 0x0000000003000207 */ /* 0x000fe40005000000 */
[----:B------:R-:W-:Y:S02]  /*5720*/  CS2R R78, SRZ ;  /* 0x00000000004e7805 */ /* 0x000fe4000001ff00 */
[----:B------:R-:W-:Y:S02]  /*5730*/  LEA R64, R45, UR48, 0x3 ;  /* 0x000000302d407c11 */ /* 0x000fe4000f8e18ff */
[----:B------:R-:W-:Y:S02]  /*5740*/  CS2R R76, SRZ ;  /* 0x00000000004c7805 */ /* 0x000fe4000001ff00 */
[----:B------:R-:W-:Y:S02]  /*5750*/  @P1 LOP3.LUT R0, R0, 0x1, RZ, 0xc0, !PT ;  /* 0x0000000100001812 */ /* 0x000fe400078ec0ff */
[----:B------:R-:W-:Y:S02]  /*5760*/  CS2R R70, SRZ ;  /* 0x0000000000467805 */ /* 0x000fe4000001ff00 */
[----:B------:R-:W-:Y:S02]  /*5770*/  PLOP3.LUT P2, PT, PT, PT, UP1, 0x80, 0x8 ;  /* 0x000000000008781c */ /* 0x000fe40003f4f018 */
[----:B------:R-:W-:Y:S02]  /*5780*/  CS2R R68, SRZ ;  /* 0x0000000000447805 */ /* 0x000fe4000001ff00 */
[----:B------:R-:W-:Y:S02]  /*5790*/  ISETP.NE.U32.OR P5, PT, R0, 0x1, !P1 ;  /* 0x000000010000780c */ /* 0x000fe40004fa5470 */
[----:B------:R-:W-:Y:S02]  /*57a0*/  CS2R R62, SRZ ;  /* 0x00000000003e7805 */ /* 0x000fe4000001ff00 */
[----:B------:R-:W-:Y:S02]  /*57b0*/  LOP3.LUT P4, R104, R88, 0xff, RZ, 0xc0, !PT ;  /* 0x000000ff58687812 */ /* 0x000fe4000788c0ff */
[----:B------:R-:W-:Y:S02]  /*57c0*/  CS2R R60, SRZ ;  /* 0x00000000003c7805 */ /* 0x000fe4000001ff00 */
[----:B------:R-:W-:Y:S02]  /*57d0*/  SEL R2, RZ, 0xffffffff, P3 ;  /* 0xffffffffff027807 */ /* 0x000fe40001800000 */
[----:B------:R-:W-:Y:S02]  /*57e0*/  CS2R R58, SRZ ;  /* 0x00000000003a7805 */ /* 0x000fe4000001ff00 */
[----:B------:R-:W-:Y:S02]  /*57f0*/  P2R R107, PR, RZ, 0x20 ;  /* 0x00000020ff6b7803 */ /* 0x000fe40000000000 */
[----:B------:R-:W-:Y:S02]  /*5800*/  CS2R R56, SRZ ;  /* 0x0000000000387805 */ /* 0x000fe4000001ff00 */
[----:B------:R-:W-:Y:S02]  /*5810*/  @P2 SEL R2, R3, R2, !P4 ;  /* 0x0000000203022207 */ /* 0x000fe40006000000 */
[----:B------:R-:W-:Y:S02]  /*5820*/  @P5 SHF.L.U32 R0, R97, 0x1f, RZ ;  /* 0x0000001f61005819 */ /* 0x000fe400000006ff */
[----:B------:R-:W-:Y:S02]  /*5830*/  LOP3.LUT R2, R2, 0x1, RZ, 0xc0, !PT ;  /* 0x0000000102027812 */ /* 0x000fe400078ec0ff */
[----:B------:R1:W3:Y:S02]  /*5840*/  @P5 SYNCS.PHASECHK.TRANS64.TRYWAIT P1, [UR48+0x60], R0 ;  /* 0x00006000ff0055a7 */ /* 0x0002e40008021130 */
[----:B------:R-:W-:Y:S04]  /*5850*/  ISETP.NE.U32.AND P2, PT, R2, 0x1, PT ;  /* 0x000000010200780c */ /* 0x000fe80003f45070 */
[----:B------:R-:W-:Y:S02]  /*5860*/  P2R R67, PR, RZ, 0x4 ;  /* 0x00000004ff437803 */ /* 0x000fe40000000000 */
[----:B-1----:R-:W-:Y:S04]  /*5870*/  SHF.L.U32 R0, R96, 0x1f, RZ ;  /* 0x0000001f60007819 */ /* 0x002fe800000006ff */
[----:B------:R1:W4:Y:S01]  /*5880*/  SYNCS.PHASECHK.TRANS64.TRYWAIT P0, [R64+URZ+0xd0], R0 ;  /* 0x0000d000400075a7 */ /* 0x00032200080011ff */
[----:B---3--:R-:W-:Y:S01]  /*5890*/  @P5 SEL R66, RZ, 0x1, !P1 ;  /* 0x00000001ff425807 */ /* 0x008fe20004800000 */
[----:B-1----:R-:W-:Y:S06]  /*58a0*/  @!P5 BRA `(.L_x_93) ;  /* 0x000000000058d947 */ /* 0x002fec0003800000 */
[----:B------:R-:W-:Y:S01]  /*58b0*/  IMAD.MOV.U32 R79, RZ, RZ, RZ ;  /* 0x000000ffff4f7224 */ /* 0x000fe200078e00ff */
[----:B------:R-:W-:Y:S01]  /*58c0*/  ISETP.NE.AND P1, PT, R66, RZ, PT ;  /* 0x000000ff4200720c */ /* 0x000fe20003f25270 */
[----:B------:R-:W-:Y:S01]  /*58d0*/  BSSY B0, `(.L_x_94) ;  /* 0x000000c000007945 */ /* 0x000fe20003800000 */
[----:B------:R-:W-:Y:S02]  /*58e0*/  CS2R R58, SRZ ;  /* 0x00000000003a7805 */ /* 0x000fe4000001ff00 */
[----:B------:R-:W-:Y:S02]  /*58f0*/  CS2R R56, SRZ ;  /* 0x0000000000387805 */ /* 0x000fe4000001ff00 */
[----:B------:R-:W-:Y:S02]  /*5900*/  CS2R R62, SRZ ;  /* 0x00000000003e7805 */ /* 0x000fe4000001ff00 */
[----:B------:R-:W-:Y:S02]  /*5910*/  CS2R R60, SRZ ;  /* 0x00000000003c7805 */ /* 0x000fe4000001ff00 */
[----:B------:R-:W-:Y:S02]  /*5920*/  CS2R R70, SRZ ;  /* 0x0000000000467805 */ /* 0x000fe4000001ff00 */
[----:B------:R-:W-:Y:S02]  /*5930*/  CS2R R68, SRZ ;  /* 0x0000000000447805 */ /* 0x000fe4000001ff00 */
[----:B------:R-:W-:Y:S01]  /*5940*/  CS2R R76, SRZ ;  /* 0x00000000004c7805 */ /* 0x000fe2000001ff00 */
[----:B------:R-:W-:Y:S06]  /*5950*/  @P1 BRA `(.L_x_95) ;  /* 0x00000000000c1947 */ /* 0x000fec0003800000 */
[----:B------:R-:W-:Y:S04]  /*5960*/  SHF.L.U32 R3, R97, 0x1f, RZ ;  /* 0x0000001f61037819 */ /* 0x000fe800000006ff */
[----:B------:R-:W1:Y:S02]  /*5970*/  SYNCS.PHASECHK.TRANS64.TRYWAIT P1, [UR48+0x60], R3 ;  /* 0x00006003ff0075a7 */ /* 0x000e640008021130 */
[----:B-1----:R-:W-:Y:S05]  /*5980*/  @!P1 BRA `(.L_x_96) ;  /* 0x0000003c00949947 */ /* 0x002fea0003800000 */
.L_x_95:
[----:B------:R-:W-:Y:S05]  /*5990*/  BSYNC B0 ;  /* 0x0000000000007941 */ /* 0x000fea0003800000 */
.L_x_94:
[----:B------:R-:W-:Y:S01]  /*59a0*/  ISETP.NE.AND P1, PT, R67, RZ, PT ;  /* 0x000000ff4300720c */ /* 0x000fe20003f25270 */
[----:B------:R-:W-:Y:S11]  /*59b0*/  HFMA2 R65, -RZ, RZ, 0, 5.9604644775390625e-08 ;  /* 0x00000001ff417431 */ /* 0x000ff600000001ff */
[----:B------:R-:W-:Y:S01]  /*59c0*/  @!UPT UIADD3 URZ, UPT, UPT, URZ, URZ, URZ ;  /* 0x000000fffffff290 */ /* 0x000fe2000fffe0ff */
[----:B------:R3:W1:Y:S04]  /*59d0*/  @P1 LDS.128 R56, [R100] ;  /* 0x0000000064381984 */ /* 0x0006680000000c00 */
[----:B------:R3:W1:Y:S04]  /*59e0*/  @P1 LDS.128 R60, [R99+0x10] ;  /* 0x00001000633c1984 */ /* 0x0006680000000c00 */
[----:B------:R3:W1:Y:S04]  /*59f0*/  @P1 LDS.128 R68, [R98+0x20] ;  /* 0x0000200062441984 */ /* 0x0006680000000c00 */
[----:B------:R3:W1:Y:S02]  /*5a00*/  @P1 LDS.128 R76, [R106+0x30] ;  /* 0x000030006a4c1984 */ /* 0x0006640000000c00 */
.L_x_93:
[----:B------:R-:W-:Y:S05]  /*5a10*/  BSYNC B1 ;  /* 0x0000000000017941 */ /* 0x000fea0003800000 */
.L_x_92:
[----:B-1----:R-:W-:Y:S04]  /*5a20*/  SHF.R.U32.HI R2, RZ, 0x15, R48 ;  /* 0x00000015ff027819 */ /* 0x002fe80000011630 */
[----:B------:R-:W-:Y:S01]  /*5a30*/  LOP3.LUT P1, RZ, R2, 0x3, R92, 0x48, !PT ;  /* 0x0000000302ff7812 */ /* 0x000fe2000782485c */
[----:B------:R-:W-:Y:S01]  /*5a40*/  @!UPT UIADD3 URZ, UPT, UPT, URZ, URZ, URZ ;  /* 0x000000fffffff290 */ /* 0x000fe2000fffe0ff */
[----:B----4-:R-:W-:Y:S11]  /*5a50*/  @P0 BRA `(.L_x_97) ;  /* 0x0000000000080947 */ /* 0x010ff60003800000 */
[----:B------:R-:W1:Y:S02]  /*5a60*/  SYNCS.PHASECHK.TRANS64.TRYWAIT P0, [R64+URZ+0xd0], R0 ;  /* 0x0000d000400075a7 */ /* 0x000e6400080011ff */
[----:B-1----:R-:W-:Y:S05]  /*5a70*/  @!P0 BRA `(.L_x_98) ;  /* 0x0000003c00708947 */ /* 0x002fea0003800000 */
.L_x_97:
[----:B------:R-:W-:Y:S05]  /*5a80*/  @!P1 BRA `(.L_x_99) ;  /* 0x0000000000409947 */ /* 0x000fea0003800000 */
[----:B------:R-:W4:Y:S01]  /*5a90*/  LDCU.64 UR8, c[0x4][0x70] ;  /* 0x01000e00ff0877ac */ /* 0x000f220008000a00 */
[----:B------:R-:W-:Y:S01]  /*5aa0*/  MOV R3, 0x0 ;  /* 0x0000000000037802 */ /* 0x000fe20000000f00 */
[----:B------:R-:W-:Y:S02]  /*5ab0*/  HFMA2 R12, -RZ, RZ, 0, 5.9604644775390625e-08 ;  /* 0x00000001ff0c7431 */ /* 0x000fe400000001ff */
[----:B------:R-:W-:Y:S02]  /*5ac0*/  IMAD.MOV.U32 R8, RZ, RZ, 0x192 ;  /* 0x00000192ff087424 */ /* 0x000fe400078e00ff */
[----:B------:R-:W-:Y:S01]  /*5ad0*/  IMAD.MOV.U32 R13, RZ, RZ, RZ ;  /* 0x000000ffff0d7224 */ /* 0x000fe200078e00ff */
[----:B------:R-:W5:Y:S01]  /*5ae0*/  LDCU.64 UR6, c[0x4][0x78] ;  /* 0x01000f00ff0677ac */ /* 0x000f620008000a00 */
[----:B------:R-:W1:Y:S01]  /*5af0*/  LDC.64 R2, c[0x4][R3] ;  /* 0x0100000003027b82 */ /* 0x000e620000000a00 */
[----:B------:R-:W2:Y:S01]  /*5b00*/  LDCU.64 UR4, c[0x4][0x10] ;  /* 0x01000200ff0477ac */ /* 0x000ea20008000a00 */
[----:B----4-:R-:W-:Y:S01]  /*5b10*/  MOV R5, UR9 ;  /* 0x0000000900057c02 */ /* 0x010fe20008000f00 */
[----:B------:R-:W-:Y:S01]  /*5b20*/  IMAD.U32 R4, RZ, RZ, UR8 ;  /* 0x00000008ff047e24 */ /* 0x000fe2000f8e00ff */
[----:B-----5:R-:W-:Y:S01]  /*5b30*/  MOV R7, UR7 ;  /* 0x0000000700077c02 */ /* 0x020fe20008000f00 */
[----:B------:R-:W-:Y:S01]  /*5b40*/  IMAD.U32 R6, RZ, RZ, UR6 ;  /* 0x00000006ff067e24 */ /* 0x000fe2000f8e00ff */
[----:B--2---:R-:W-:Y:S01]  /*5b50*/  MOV R11, UR5 ;  /* 0x00000005000b7c02 */ /* 0x004fe20008000f00 */
[----:B------:R-:W-:Y:S02]  /*5b60*/  IMAD.U32 R10, RZ, RZ, UR4 ;  /* 0x00000004ff0a7e24 */ /* 0x000fe4000f8e00ff */
[----:B------:R-:W-:Y:S07]  /*5b70*/  LEPC R20, `(.L_x_99) ;  /* 0x000000001014794e */ /* 0x000fee0000000000 */
[----:B-1-3--:R-:W-:Y:S05]  /*5b80*/  CALL.ABS.NOINC R2 ;  /* 0x0000000002007343 */ /* 0x00afea0003c00000 */
.L_x_99:
[----:B------:R-:W-:Y:S01]  /*5b90*/  SHF.L.U32 R50, R56, 0x10, RZ ;  /* 0x0000001038327819 */ /* 0x000fe200000006ff */
[----:B------:R-:W-:Y:S05]  /*5ba0*/  WARPSYNC.ALL ;  /* 0x0000000000007948 */ /* 0x000fea0003800000 */
[----:B------:R-:W-:Y:S01]  /*5bb0*/  R2UR UR4, R48 ;  /* 0x00000000300472ca */ /* 0x000fe200000e0000 */
[----:B------:R-:W-:Y:S01]  /*5bc0*/  BSSY.RECONVERGENT B0, `(.L_x_100) ;  /* 0x0000088000007945 */ /* 0x000fe20003800200 */
[----:B------:R-:W-:Y:S02]  /*5bd0*/  LOP3.LUT R51, R56, 0xffff0000, RZ, 0xc0, !PT ;  /* 0xffff000038337812 */ /* 0x000fe400078ec0ff */
[----:B------:R-:W-:Y:S02]  /*5be0*/  SHF.L.U32 R52, R57, 0x10, RZ ;  /* 0x0000001039347819 */ /* 0x000fe400000006ff */
[----:B------:R-:W-:Y:S07]  /*5bf0*/  ISETP.NE.AND P0, PT, R102, RZ, PT ;  /* 0x000000ff6600720c */ /* 0x000fee0003f05270 */
[----:B------:R-:W1:Y:S02]  /*5c00*/  LDTM.x32 R4, tmem[UR4] ;  /* 0x00000004000479ee */ /* 0x000e6400082c0000 */
[C---:B-12---:R-:W-:Y:S01]  /*5c10*/  FMUL R0, R47.reuse, R4 ;  /* 0x000000042f007220 */ /* 0x046fe20000400000 */
[C---:B------:R-:W-:Y:S01]  /*5c20*/  FMUL R2, R47.reuse, R5 ;  /* 0x000000052f027220 */ /* 0x040fe20000400000 */
[C---:B------:R-:W-:Y:S01]  /*5c30*/  FMUL R4, R47.reuse, R8 ;  /* 0x000000082f047220 */ /* 0x040fe20000400000 */
[C---:B------:R-:W-:Y:S01]  /*5c40*/  FMUL R3, R47.reuse, R6 ;  /* 0x000000062f037220 */ /* 0x040fe20000400000 */
[C---:B------:R-:W-:Y:S01]  /*5c50*/  FMUL R5, R47.reuse, R9 ;  /* 0x000000092f057220 */ /* 0x040fe20000400000 */
[C---:B------:R-:W-:Y:S01]  /*5c60*/  FMUL R8, R47.reuse, R12 ;  /* 0x0000000c2f087220 */ /* 0x040fe20000400000 */
[C---:B------:R-:W-:Y:S01]  /*5c70*/  FMUL R6, R47.reuse, R10 ;  /* 0x0000000a2f067220 */ /* 0x040fe20000400000 */
[C---:B------:R-:W-:Y:S01]  /*5c80*/  FMUL R9, R47.reuse, R13 ;  /* 0x0000000d2f097220 */ /* 0x040fe20000400000 */
[----:B------:R-:W-:Y:S01]  /*5c90*/  FMUL R12, R47, R16 ;  /* 0x000000102f0c7220 */ /* 0x000fe20000400000 */
[----:B------:R-:W-:Y:S01]  /*5ca0*/  FFMA R0, R49, R50, R0 ;  /* 0x0000003231007223 */ /* 0x000fe20000000000 */
[C---:B------:R-:W-:Y:S01]  /*5cb0*/  FMUL R10, R47.reuse, R14 ;  /* 0x0000000e2f0a7220 */ /* 0x040fe20000400000 */
[C---:B------:R-:W-:Y:S01]  /*5cc0*/  FMUL R13, R47.reuse, R17 ;  /* 0x000000112f0d7220 */ /* 0x040fe20000400000 */
[----:B------:R-:W-:Y:S01]  /*5cd0*/  FMUL R16, R47, R20 ;  /* 0x000000142f107220 */ /* 0x000fe20000400000 */
[----:B------:R-:W-:Y:S01]  /*5ce0*/  FFMA R2, R49, R51, R2 ;  /* 0x0000003331027223 */ /* 0x000fe20000000002 */
[C---:B------:R-:W-:Y:S01]  /*5cf0*/  FMUL R14, R47.reuse, R18 ;  /* 0x000000122f0e7220 */ /* 0x040fe20000400000 */
        /* <DEDUP_REMOVED lines=8> */
[----:B------:R-:W-:Y:S01]  /*5d80*/  LOP3.LUT R32, R57, 0xffff0000, RZ, 0xc0, !PT ;  /* 0xffff000039207812 */ /* 0x000fe200078ec0ff */
[C---:B------:R-:W-:Y:S01]  /*5d90*/  FMUL R26, R47.reuse, R30 ;  /* 0x0000001e2f1a7220 */ /* 0x040fe20000400000 */
[----:B------:R-:W-:Y:S01]  /*5da0*/  FMUL R29, R47, R33 ;  /* 0x000000212f1d7220 */ /* 0x000fe20000400000 */
[----:B------:R-:W-:Y:S01]  /*5db0*/  SHF.L.U32 R33, R58, 0x10, RZ ;  /* 0x000000103a217819 */ /* 0x000fe200000006ff */
[----:B------:R-:W-:Y:S01]  /*5dc0*/  FFMA R3, R49, R52, R3 ;  /* 0x0000003431037223 */ /* 0x000fe20000000003 */
[----:B------:R-:W-:Y:S01]  /*5dd0*/  F2FP.BF16.F32.PACK_AB R52, R2, R0 ;  /* 0x000000000234723e */ /* 0x000fe200000010ff */
[----:B------:R-:W-:Y:S01]  /*5de0*/  FMUL R7, R47, R7 ;  /* 0x000000072f077220 */ /* 0x000fe20000400000 */
[----:B------:R-:W-:Y:S01]  /*5df0*/  SHF.L.U32 R0, R59, 0x10, RZ ;  /* 0x000000103b007819 */ /* 0x000fe200000006ff */
[----:B------:R-:W-:Y:S01]  /*5e00*/  FMUL R30, R47, R34 ;  /* 0x000000222f1e7220 */ /* 0x000fe20000400000 */
[----:B------:R-:W-:Y:S01]  /*5e10*/  LOP3.LUT R34, R58, 0xffff0000, RZ, 0xc0, !PT ;  /* 0xffff00003a227812 */ /* 0x000fe200078ec0ff */
[----:B------:R-:W-:Y:S01]  /*5e20*/  FFMA R7, R49, R32, R7 ;  /* 0x0000002031077223 */ /* 0x000fe20000000007 */
[----:B------:R-:W-:Y:S01]  /*5e30*/  LOP3.LUT R2, R59, 0xffff0000, RZ, 0xc0, !PT ;  /* 0xffff00003b027812 */ /* 0x000fe200078ec0ff */
[----:B------:R-:W-:Y:S01]  /*5e40*/  FFMA R4, R49, R33, R4 ;  /* 0x0000002131047223 */ /* 0x000fe20000000004 */
[----:B------:R-:W-:Y:S01]  /*5e50*/  FMUL R11, R47, R11 ;  /* 0x0000000b2f0b7220 */ /* 0x000fe20000400000 */
[----:B------:R-:W-:Y:S01]  /*5e60*/  FFMA R5, R49, R34, R5 ;  /* 0x0000002231057223 */ /* 0x000fe20000000005 */
[----:B------:R-:W-:Y:S01]  /*5e70*/  F2FP.BF16.F32.PACK_AB R53, R7, R3 ;  /* 0x000000030735723e */ /* 0x000fe200000010ff */
[C---:B------:R-:W-:Y:S01]  /*5e80*/  FFMA R6, R49.reuse, R0, R6 ;  /* 0x0000000031067223 */ /* 0x040fe20000000006 */
[C---:B------:R-:W-:Y:S01]  /*5e90*/  SHF.L.U32 R0, R60.reuse, 0x10, RZ ;  /* 0x000000103c007819 */ /* 0x040fe200000006ff */
[----:B------:R-:W-:Y:S01]  /*5ea0*/  FFMA R11, R49, R2, R11 ;  /* 0x00000002310b7223 */ /* 0x000fe2000000000b */
[----:B------:R-:W-:Y:S01]  /*5eb0*/  LOP3.LUT R2, R60, 0xffff0000, RZ, 0xc0, !PT ;  /* 0xffff00003c027812 */ /* 0x000fe200078ec0ff */
[----:B------:R-:W-:Y:S01]  /*5ec0*/  FMUL R15, R47, R15 ;  /* 0x0000000f2f0f7220 */ /* 0x000fe20000400000 */
[----:B------:R-:W-:Y:S01]  /*5ed0*/  SHF.L.U32 R3, R61, 0x10, RZ ;  /* 0x000000103d037819 */ /* 0x000fe200000006ff */
[----:B------:R-:W-:Y:S01]  /*5ee0*/  FFMA R8, R49, R0, R8 ;  /* 0x0000000031087223 */ /* 0x000fe20000000008 */
[----:B------:R-:W-:Y:S01]  /*5ef0*/  LOP3.LUT R0, R61, 0xffff0000, RZ, 0xc0, !PT ;  /* 0xffff00003d007812 */ /* 0x000fe200078ec0ff */
[C---:B------:R-:W-:Y:S01]  /*5f00*/  FFMA R9, R49.reuse, R2, R9 ;  /* 0x0000000231097223 */ /* 0x040fe20000000009 */
[C---:B------:R-:W-:Y:S01]  /*5f10*/  SHF.L.U32 R2, R62.reuse, 0x10, RZ ;  /* 0x000000103e027819 */ /* 0x040fe200000006ff */
[----:B------:R-:W-:Y:S01]  /*5f20*/  FFMA R10, R49, R3, R10 ;  /* 0x00000003310a7223 */ /* 0x000fe2000000000a */
[----:B------:R-:W-:Y:S01]  /*5f30*/  SHF.L.U32 R3, R63, 0x10, RZ ;  /* 0x000000103f037819 */ /* 0x000fe200000006ff */
[C---:B------:R-:W-:Y:S01]  /*5f40*/  FFMA R15, R49.reuse, R0, R15 ;  /* 0x00000000310f7223 */ /* 0x040fe2000000000f */
[----:B------:R-:W-:Y:S01]  /*5f50*/  LOP3.LUT R0, R62, 0xffff0000, RZ, 0xc0, !PT ;  /* 0xffff00003e007812 */ /* 0x000fe200078ec0ff */
[----:B------:R-:W-:Y:S01]  /*5f60*/  FFMA R12, R49, R2, R12 ;  /* 0x00000002310c7223 */ /* 0x000fe2000000000c */
[C---:B------:R-:W-:Y:S01]  /*5f70*/  SHF.L.U32 R2, R68.reuse, 0x10, RZ ;  /* 0x0000001044027819 */ /* 0x040fe200000006ff */
[----:B------:R-:W-:Y:S01]  /*5f80*/  FMUL R19, R47, R19 ;  /* 0x000000132f137220 */ /* 0x000fe20000400000 */
[----:B------:R-:W-:Y:S01]  /*5f90*/  F2FP.BF16.F32.PACK_AB R54, R5, R4 ;  /* 0x000000040536723e */ /* 0x000fe200000010ff */
[----:B------:R-:W-:Y:S01]  /*5fa0*/  FFMA R13, R49, R0, R13 ;  /* 0x00000000310d7223 */ /* 0x000fe2000000000d */
[----:B------:R-:W-:Y:S01]  /*5fb0*/  LOP3.LUT R0, R63, 0xffff0000, RZ, 0xc0, !PT ;  /* 0xffff00003f007812 */ /* 0x000fe200078ec0ff */
[----:B------:R-:W-:Y:S01]  /*5fc0*/  FFMA R14, R49, R3, R14 ;  /* 0x00000003310e7223 */ /* 0x000fe2000000000e */
[----:B------:R-:W-:Y:S01]  /*5fd0*/  LOP3.LUT R3, R68, 0xffff0000, RZ, 0xc0, !PT ;  /* 0xffff000044037812 */ /* 0x000fe200078ec0ff */
[----:B------:R-:W-:Y:S01]  /*5fe0*/  FMUL R23, R47, R23 ;  /* 0x000000172f177220 */ /* 0x000fe20000400000 */
[----:B------:R-:W-:Y:S01]  /*5ff0*/  F2FP.BF16.F32.PACK_AB R55, R11, R6 ;  /* 0x000000060b37723e */ /* 0x000fe200000010ff */
[----:B------:R-:W-:Y:S01]  /*6000*/  FFMA R19, R49, R0, R19 ;  /* 0x0000000031137223 */ /* 0x000fe20000000013 */
[----:B------:R-:W-:Y:S01]  /*6010*/  SHF.L.U32 R0, R69, 0x10, RZ ;  /* 0x0000001045007819 */ /* 0x000fe200000006ff */
[----:B------:R-:W-:Y:S01]  /*6020*/  FFMA R16, R49, R2, R16 ;  /* 0x0000000231107223 */ /* 0x000fe20000000010 */
[----:B------:R-:W-:Y:S01]  /*6030*/  LOP3.LUT R2, R69, 0xffff0000, RZ, 0xc0, !PT ;  /* 0xffff000045027812 */ /* 0x000fe200078ec0ff */
[----:B------:R-:W-:Y:S01]  /*6040*/  FFMA R17, R49, R3, R17 ;  /* 0x0000000331117223 */ /* 0x000fe20000000011 */
[----:B------:R-:W-:Y:S01]  /*6050*/  SHF.L.U32 R3, R71, 0x10, RZ ;  /* 0x0000001047037819 */ /* 0x000fe200000006ff */
[----:B------:R-:W-:Y:S01]  /*6060*/  FFMA R18, R49, R0, R18 ;  /* 0x0000000031127223 */ /* 0x000fe20000000012 */
[C---:B------:R-:W-:Y:S01]  /*6070*/  SHF.L.U32 R0, R70.reuse, 0x10, RZ ;  /* 0x0000001046007819 */ /* 0x040fe200000006ff */
[----:B------:R1:W-:Y:S01]  /*6080*/  STS.128 [R100], R52 ;  /* 0x0000003464007388 */ /* 0x0003e20000000c00 */
[----:B------:R-:W-:Y:S01]  /*6090*/  F2FP.BF16.F32.PACK_AB R8, R9, R8 ;  /* 0x000000080908723e */ /* 0x000fe200000010ff */
[C---:B------:R-:W-:Y:S01]  /*60a0*/  FFMA R23, R49.reuse, R2, R23 ;  /* 0x0000000231177223 */ /* 0x040fe20000000017 */
[----:B------:R-:W-:Y:S01]  /*60b0*/  LOP3.LUT R2, R70, 0xffff0000, RZ, 0xc0, !PT ;  /* 0xffff000046027812 */ /* 0x000fe200078ec0ff */
[----:B------:R-:W-:Y:S01]  /*60c0*/  FFMA R20, R49, R0, R20 ;  /* 0x0000000031147223 */ /* 0x000fe20000000014 */
[----:B------:R-:W-:Y:S01]  /*60d0*/  LOP3.LUT R0, R71, 0xffff0000, RZ, 0xc0, !PT ;  /* 0xffff000047007812 */ /* 0x000fe200078ec0ff */
[----:B------:R-:W-:Y:S01]  /*60e0*/  FMUL R27, R47, R27 ;  /* 0x0000001b2f1b7220 */ /* 0x000fe20000400000 */
[----:B------:R-:W-:Y:S01]  /*60f0*/  F2FP.BF16.F32.PACK_AB R9, R15, R10 ;  /* 0x0000000a0f09723e */ /* 0x000fe200000010ff */
[C---:B------:R-:W-:Y:S01]  /*6100*/  FFMA R21, R49.reuse, R2, R21 ;  /* 0x0000000231157223 */ /* 0x040fe20000000015 */
[C---:B------:R-:W-:Y:S01]  /*6110*/  FFMA R22, R49.reuse, R3, R22 ;  /* 0x0000000331167223 */ /* 0x040fe20000000016 */
[----:B------:R-:W-:Y:S01]  /*6120*/  FFMA R27, R49, R0, R27 ;  /* 0x00000000311b7223 */ /* 0x000fe2000000001b */
[C---:B------:R-:W-:Y:S01]  /*6130*/  SHF.L.U32 R2, R76.reuse, 0x10, RZ ;  /* 0x000000104c027819 */ /* 0x040fe200000006ff */
[C---:B------:R-:W-:Y:S01]  /*6140*/  FMUL R31, R47.reuse, R31 ;  /* 0x0000001f2f1f7220 */ /* 0x040fe20000400000 */
[----:B------:R-:W-:Y:S01]  /*6150*/  LOP3.LUT R0, R76, 0xffff0000, RZ, 0xc0, !PT ;  /* 0xffff00004c007812 */ /* 0x000fe200078ec0ff */
[----:B------:R-:W-:Y:S01]  /*6160*/  FMUL R35, R47, R35 ;  /* 0x000000232f237220 */ /* 0x000fe20000400000 */
[----:B------:R-:W-:Y:S01]  /*6170*/  SHF.L.U32 R3, R77, 0x10, RZ ;  /* 0x000000104d037819 */ /* 0x000fe200000006ff */
[----:B------:R-:W-:Y:S01]  /*6180*/  FFMA R24, R49, R2, R24 ;  /* 0x0000000231187223 */ /* 0x000fe20000000018 */
[----:B------:R-:W-:Y:S01]  /*6190*/  F2FP.BF16.F32.PACK_AB R10, R13, R12 ;  /* 0x0000000c0d0a723e */ /* 0x000fe200000010ff */
[----:B------:R-:W-:Y:S01]  /*61a0*/  FFMA R25, R49, R0, R25 ;  /* 0x0000000031197223 */ /* 0x000fe20000000019 */
[----:B------:R-:W-:Y:S01]  /*61b0*/  F2FP.BF16.F32.PACK_AB R11, R19, R14 ;  /* 0x0000000e130b723e */ /* 0x000fe200000010ff */
[----:B------:R-:W-:Y:S01]  /*61c0*/  FFMA R26, R49, R3, R26 ;  /* 0x00000003311a7223 */ /* 0x000fe2000000001a */
[----:B------:R-:W-:Y:S02]  /*61d0*/  LOP3.LUT R0, R77, 0xffff0000, RZ, 0xc0, !PT ;  /* 0xffff00004d007812 */ /* 0x000fe400078ec0ff */
[C---:B------:R-:W-:Y:S01]  /*61e0*/  SHF.L.U32 R2, R78.reuse, 0x10, RZ ;  /* 0x000000104e027819 */ /* 0x040fe200000006ff */
[----:B------:R1:W-:Y:S01]  /*61f0*/  STS.128 [R99+0x10], R8 ;  /* 0x0000100863007388 */ /* 0x0003e20000000c00 */
[----:B------:R-:W-:Y:S01]  /*6200*/  LOP3.LUT R3, R78, 0xffff0000, RZ, 0xc0, !PT ;  /* 0xffff00004e037812 */ /* 0x000fe200078ec0ff */
[----:B------:R-:W-:Y:S01]  /*6210*/  FFMA R31, R49, R0, R31 ;  /* 0x00000000311f7223 */ /* 0x000fe2000000001f */
[----:B------:R-:W-:Y:S01]  /*6220*/  SHF.L.U32 R4, R79, 0x10, RZ ;  /* 0x000000104f047819 */ /* 0x000fe200000006ff */
[----:B------:R-:W-:Y:S01]  /*6230*/  FFMA R28, R49, R2, R28 ;  /* 0x00000002311c7223 */ /* 0x000fe2000000001c */
[----:B------:R-:W-:Y:S01]  /*6240*/  F2FP.BF16.F32.PACK_AB R16, R17, R16 ;  /* 0x000000101110723e */ /* 0x000fe200000010ff */
[----:B------:R-:W-:Y:S01]  /*6250*/  FFMA R29, R49, R3, R29 ;  /* 0x00000003311d7223 */ /* 0x000fe2000000001d */
[----:B------:R-:W-:Y:S01]  /*6260*/  LOP3.LUT R5, R79, 0xffff0000, RZ, 0xc0, !PT ;  /* 0xffff00004f057812 */ /* 0x000fe200078ec0ff */
[----:B------:R-:W-:Y:S01]  /*6270*/  FFMA R30, R49, R4, R30 ;  /* 0x00000004311e7223 */ /* 0x000fe2000000001e */
[----:B------:R-:W-:Y:S02]  /*6280*/  F2FP.BF16.F32.PACK_AB R17, R23, R18 ;  /* 0x000000121711723e */ /* 0x000fe400000010ff */
[----:B------:R-:W-:Y:S01]  /*6290*/  F2FP.BF16.F32.PACK_AB R18, R21, R20 ;  /* 0x000000141512723e */ /* 0x000fe200000010ff */
[----:B------:R-:W-:Y:S01]  /*62a0*/  FFMA R35, R49, R5, R35 ;  /* 0x0000000531237223 */ /* 0x000fe20000000023 */
[----:B------:R-:W-:Y:S02]  /*62b0*/  F2FP.BF16.F32.PACK_AB R19, R27, R22 ;  /* 0x000000161b13723e */ /* 0x000fe400000010ff */
[----:B------:R-:W-:Y:S02]  /*62c0*/  F2FP.BF16.F32.PACK_AB R24, R25, R24 ;  /* 0x000000181918723e */ /* 0x000fe400000010ff */
[----:B------:R-:W-:Y:S01]  /*62d0*/  F2FP.BF16.F32.PACK_AB R25, R31, R26 ;  /* 0x0000001a1f19723e */ /* 0x000fe200000010ff */
[----:B------:R1:W-:Y:S01]  /*62e0*/  STS.128 [R98+0x20], R16 ;  /* 0x0000201062007388 */ /* 0x0003e20000000c00 */
[----:B------:R-:W-:Y:S02]  /*62f0*/  F2FP.BF16.F32.PACK_AB R26, R29, R28 ;  /* 0x0000001c1d1a723e */ /* 0x000fe400000010ff */
[----:B------:R-:W-:Y:S05]  /*6300*/  F2FP.BF16.F32.PACK_AB R27, R35, R30 ;  /* 0x0000001e231b723e */ /* 0x000fea00000010ff */
[----:B------:R1:W-:Y:S01]  /*6310*/  STS.128 [R106+0x30], R24 ;  /* 0x000030186a007388 */ /* 0x0003e20000000c00 */
[----:B------:R-:W-:Y:S01]  /*6320*/  @!PT LDS RZ, [RZ] ;  /* 0x00000000fffff984 */ /* 0x000fe20000000800 */
[----:B------:R-:W-:Y:S01]  /*6330*/  @!PT LDS RZ, [RZ] ;  /* 0x00000000fffff984 */ /* 0x000fe20000000800 */
[----:B------:R-:W-:Y:S01]  /*6340*/  @!PT LDS RZ, [RZ] ;  /* 0x00000000fffff984 */ /* 0x000fe20000000800 */
[----:B------:R-:W-:Y:S01]  /*6350*/  @!PT LDS RZ, [RZ] ;  /* 0x00000000fffff984 */ /* 0x000fe20000000800 */
[----:B------:R2:W-:Y:S07]  /*6360*/  MEMBAR.ALL.CTA ;  /* 0x0000000000007992 */ /* 0x0005ee0000008000 */
[----:B--2---:R-:W2:Y:S02]  /*6370*/  FENCE.VIEW.ASYNC.S ;  /* 0x00000000000073c6 */ /* 0x004ea40000000000 */
[----:B--2---:R-:W-:Y:S06]  /*6380*/  BAR.SYNC.DEFER_BLOCKING 0x1, 0x80 ;  /* 0x0042000000007b1d */ /* 0x004fec0000010000 */
[----:B------:R-:W-:Y:S05]  /*6390*/  @P0 BRA `(.L_x_101) ;  /* 0x0000000000280947 */ /* 0x000fea0003800000 */
[----:B------:R-:W-:Y:S02]  /*63a0*/  UIADD3 UR4, UPT, UPT, UR48, 0x200, URZ ;  /* 0x0000020030047890 */ /* 0x000fe4000fffe0ff */
[----:B------:R-:W-:Y:S01]  /*63b0*/  UIADD3 UR6, UP0, UPT, UR52, 0x680, URZ ;  /* 0x0000068034067890 */ /* 0x000fe2000ff1e0ff */
[----:B------:R-:W-:Y:S03]  /*63c0*/  UMOV UR43, UR36 ;  /* 0x00000024002b7c82 */ /* 0x000fe60008000000 */
[----:B------:R-:W-:Y:S01]  /*63d0*/  MOV R93, UR4 ;  /* 0x00000004005d7c02 */ /* 0x000fe20008000f00 */
[----:B------:R-:W-:Y:S03]  /*63e0*/  UIADD3.X UR7, UPT, UPT, URZ, UR53, URZ, UP0, !UPT ;  /* 0x00000035ff077290 */ /* 0x000fe600087fe4ff */
[----:B------:R-:W-:Y:S11]  /*63f0*/  R2UR UR40, R93 ;  /* 0x000000005d2872ca */ /* 0x000ff600000e0000 */
[----:B------:R-:W-:Y:S02]  /*6400*/  @!UPT UIADD3 URZ, UPT, UPT, URZ, URZ, URZ ;  /* 0x000000fffffff290 */ /* 0x000fe4000fffe0ff */
[----:B------:R2:W-:Y:S01]  /*6410*/  UTMASTG.3D [UR40], [UR6] ;  /* 0x00000028060073b5 */ /* 0x0005e20008010000 */
[----:B------:R0:W-:Y:S01]  /*6420*/  UTMACMDFLUSH ;  /* 0x00000000000079b7 */ /* 0x0001e20000000000 */
[----:B--2---:R-:W-:Y:S04]  /*6430*/  DEPBAR.LE SB0, 0x1 ;  /* 0x000080400000791a */ /* 0x004fe80000000000 */
.L_x_101:
[----:B------:R-:W-:Y:S05]  /*6440*/  BSYNC.RECONVERGENT B0 ;  /* 0x0000000000007941 */ /* 0x000fea0003800200 */
.L_x_100:
[----:B------:R-:W-:Y:S01]  /*6450*/  BAR.SYNC.DEFER_BLOCKING 0x1, 0x80 ;  /* 0x0042000000007b1d */ /* 0x000fe20000010000 */
[----:B------:R-:W-:Y:S01]  /*6460*/  ISETP.NE.AND P1, PT, R107, RZ, PT ;  /* 0x000000ff6b00720c */ /* 0x000fe20003f25270 */
[----:B------:R-:W-:Y:S01]  /*6470*/  UISETP.NE.AND UP0, UPT, UR49, URZ, UPT ;  /* 0x000000ff3100728c */ /* 0x000fe2000bf05270 */
[----:B------:R-:W-:Y:S11]  /*6480*/  LEA R2, R65, UR48, 0x3 ;  /* 0x0000003041027c11 */ /* 0x000ff6000f8e18ff */
[----:B------:R-:W-:Y:S01]  /*6490*/  @P1 SHF.L.U32 R3, R97, 0x1f, RZ ;  /* 0x0000001f61031819 */ /* 0x000fe200000006ff */
[----:B------:R-:W-:Y:S06]  /*64a0*/  BRA.U !UP0, `(.L_x_102) ;  /* 0x0000000108247547 */ /* 0x000fec000b800000 */
[----:B------:R-:W-:Y:S01]  /*64b0*/  IMAD.U32 R4, RZ, RZ, UR51 ;  /* 0x00000033ff047e24 */ /* 0x000fe2000f8e00ff */
[----:B------:R-:W-:Y:S01]  /*64c0*/  MOV R0, UR37 ;  /* 0x0000002500007c02 */ /* 0x000fe20008000f00 */
[----:B------:R-:W-:Y:S03]  /*64d0*/  UIADD3 UR51, UPT, UPT, UR51, 0x1, URZ ;  /* 0x0000000133337890 */ /* 0x000fe6000fffe0ff */
[----:B------:R-:W-:Y:S01]  /*64e0*/  @P1 LEA R4, R4, UR48, 0x3 ;  /* 0x0000003004041c11 */ /* 0x000fe2000f8e18ff */
[----:B------:R-:W-:Y:S04]  /*64f0*/  UISETP.NE.AND UP0, UPT, UR51, 0x4, UPT ;  /* 0x000000043300788c */ /* 0x000fe8000bf05270 */
[----:B------:R-:W-:Y:S01]  /*6500*/  @P1 VIADD R4, R4, 0x80 ;  /* 0x0000008004041836 */ /* 0x000fe20000000000 */
[----:B------:R-:W-:Y:S04]  /*6510*/  USEL UR51, UR51, URZ, UP0 ;  /* 0x000000ff33337287 */ /* 0x000fe80008000000 */
[----:B------:R-:W-:Y:S04]  /*6520*/  @P1 PRMT R0, R0, 0x654, R4 ;  /* 0x0000065400001816 */ /* 0x000fe80000000004 */
[----:B------:R2:W-:Y:S04]  /*6530*/  @P1 SYNCS.ARRIVE.TRANS64.RED.A1T0 RZ, [R0+URZ], RZ ;  /* 0x000000ff00ff19a7 */ /* 0x0005e800081004ff */
.L_x_102:
[----:B------:R-:W4:Y:S01]  /*6540*/  @P1 SYNCS.PHASECHK.TRANS64.TRYWAIT P0, [R2+URZ+0x60], R3 ;  /* 0x00006003020015a7 */ /* 0x000f2200080011ff */
[----:B------:R-:W-:Y:S01]  /*6550*/  BSSY B1, `(.L_x_103) ;  /* 0x0000016000017945 */ /* 0x000fe20003800000 */
[----:B----4-:R-:W-:Y:S03]  /*6560*/  @P1 SEL R66, RZ, 0x1, !P0 ;  /* 0x00000001ff421807 */ /* 0x010fe60004000000 */
[----:B------:R-:W-:Y:S05]  /*6570*/  @!P1 BRA `(.L_x_104) ;  /* 0x00000000004c9947 */ /* 0x000fea0003800000 */
[----:B------:R-:W-:Y:S01]  /*6580*/  ISETP.NE.AND P0, PT, R66, RZ, PT ;  /* 0x000000ff4200720c */ /* 0x000fe20003f05270 */
[----:B------:R-:W-:Y:S01]  /*6590*/  BSSY B0, `(.L_x_105) ;  /* 0x000000b000007945 */ /* 0x000fe20003800000 */
[----:B------:R-:W-:Y:S11]  /*65a0*/  ISETP.NE.AND P1, PT, R67, RZ, PT ;  /* 0x000000ff4300720c */ /* 0x000ff60003f25270 */
[----:B------:R-:W-:Y:S02]  /*65b0*/  @!UPT UIADD3 URZ, UPT, UPT, URZ, URZ, URZ ;  /* 0x000000fffffff290 */ /* 0x000fe4000fffe0ff */
[C---:B------:R-:W-:Y:S01]  /*65c0*/  @P1 IMAD R6, R65.reuse, 0x2000, R100 ;  /* 0x0000200041061824 */ /* 0x040fe200078e0264 */
[C---:B------:R-:W-:Y:S01]  /*65d0*/  @P1 LEA R4, R65.reuse, R98, 0xd ;  /* 0x0000006241041211 */ /* 0x040fe200078e68ff */
[C---:B------:R-:W-:Y:S02]  /*65e0*/  @P1 IMAD R5, R65.reuse, 0x2000, R99 ;  /* 0x0000200041051824 */ /* 0x040fe400078e0263 */
[----:B------:R-:W-:Y:S01]  /*65f0*/  @P1 IMAD R3, R65, 0x2000, R106 ;  /* 0x0000200041031824 */ /* 0x000fe200078e026a */
[----:B------:R-:W-:Y:S06]  /*6600*/  @P0 BRA `(.L_x_106) ;  /* 0x00000000000c0947 */ /* 0x000fec0003800000 */
[----:B--2---:R-:W-:Y:S04]  /*6610*/  SHF.L.U32 R0, R97, 0x1f, RZ ;  /* 0x0000001f61007819 */ /* 0x004fe800000006ff */
[----:B------:R-:W2:Y:S02]  /*6620*/  SYNCS.PHASECHK.TRANS64.TRYWAIT P0, [R2+URZ+0x60], R0 ;  /* 0x00006000020075a7 */ /* 0x000ea400080011ff */
[----:B--2---:R-:W-:Y:S05]  /*6630*/  @!P0 BRA `(.L_x_107) ;  /* 0x0000003000948947 */ /* 0x004fea0003800000 */
.L_x_106:
[----:B------:R-:W-:Y:S05]  /*6640*/  BSYNC B0 ;  /* 0x0000000000007941 */ /* 0x000fea0003800000 */
.L_x_105:
[----:B------:R-:W-:Y:S02]  /*6650*/  ISETP.NE.AND P0, PT, R67, RZ, PT ;  /* 0x000000ff4300720c */ /* 0x000fe40003f05270 */
[----:B------:R-:W-:Y:S11]  /*6660*/  IADD3 R65, PT, PT, R65, 0x1, RZ ;  /* 0x0000000141417810 */ /* 0x000ff60007ffe0ff */
[----:B------:R4:W1:Y:S04]  /*6670*/  @P0 LDS.128 R56, [R6] ;  /* 0x0000000006380984 */ /* 0x0008680000000c00 */
[----:B------:R4:W1:Y:S04]  /*6680*/  @P0 LDS.128 R60, [R5+0x10] ;  /* 0x00001000053c0984 */ /* 0x0008680000000c00 */
[----:B------:R4:W1:Y:S04]  /*6690*/  @P0 LDS.128 R68, [R4+0x20] ;  /* 0x0000200004440984 */ /* 0x0008680000000c00 */
[----:B------:R4:W1:Y:S02]  /*66a0*/  @P0 LDS.128 R76, [R3+0x30] ;  /* 0x00003000034c0984 */ /* 0x0008640000000c00 */
.L_x_104:
[----:B------:R-:W-:Y:S05]  /*66b0*/  BSYNC B1 ;  /* 0x0000000000017941 */ /* 0x000fea0003800000 */
.L_x_103:
[----:B--2---:R-:W-:Y:S05]  /*66c0*/  VIADD R0, R48, 0x20 ;  /* 0x0000002030007836 */ /* 0x004fea0000000000 */
[----:B------:R-:W-:Y:S04]  /*66d0*/  SHF.R.U32.HI R0, RZ, 0x15, R0 ;  /* 0x00000015ff007819 */ /* 0x000fe80000011600 */
[----:B------:R-:W-:Y:S11]  /*66e0*/  LOP3.LUT P0, RZ, R0, 0x3, R92, 0x48, !PT ;  /* 0x0000000300ff7812 */ /* 0x000ff6000780485c */
[----:B------:R-:W-:Y:S02]  /*66f0*/  @!UPT UIADD3 URZ, UPT, UPT, URZ, URZ, URZ ;  /* 0x000000fffffff290 */ /* 0x000fe4000fffe0ff */
[----:B------:R-:W-:Y:S05]  /*6700*/  @!P0 BRA `(.L_x_108) ;  /* 0x0000000000408947 */ /* 0x000fea0003800000 */
[----:B------:R-:W2:Y:S01]  /*6710*/  LDCU.64 UR8, c[0x4][0x70] ;  /* 0x01000e00ff0877ac */ /* 0x000ea20008000a00 */
[----:B----4-:R-:W-:Y:S01]  /*6720*/  MOV R3, 0x0 ;  /* 0x0000000000037802 */ /* 0x010fe20000000f00 */
[----:B------:R-:W-:Y:S02]  /*6730*/  HFMA2 R12, -RZ, RZ, 0, 5.9604644775390625e-08 ;  /* 0x00000001ff0c7431 */ /* 0x000fe400000001ff */
[----:B-1----:R-:W-:Y:S02]  /*6740*/  IMAD.MOV.U32 R8, RZ, RZ, 0x192 ;  /* 0x00000192ff087424 */ /* 0x002fe400078e00ff */
[----:B------:R-:W-:Y:S01]  /*6750*/  IMAD.MOV.U32 R13, RZ, RZ, RZ ;  /* 0x000000ffff0d7224 */ /* 0x000fe200078e00ff */
[----:B------:R-:W1:Y:S01]  /*6760*/  LDCU.64 UR6, c[0x4][0x78] ;  /* 0x01000f00ff0677ac */ /* 0x000e620008000a00 */
[----:B------:R-:W4:Y:S01]  /*6770*/  LDC.64 R2, c[0x4][R3] ;  /* 0x0100000003027b82 */ /* 0x000f220000000a00 */
[----:B------:R-:W5:Y:S01]  /*6780*/  LDCU.64 UR4, c[0x4][0x10] ;  /* 0x01000200ff0477ac */ /* 0x000f620008000a00 */
[----:B--2---:R-:W-:Y:S01]  /*6790*/  MOV R5, UR9 ;  /* 0x0000000900057c02 */ /* 0x004fe20008000f00 */
[----:B------:R-:W-:Y:S01]  /*67a0*/  IMAD.U32 R4, RZ, RZ, UR8 ;  /* 0x00000008ff047e24 */ /* 0x000fe2000f8e00ff */
[----:B-1----:R-:W-:Y:S01]  /*67b0*/  MOV R7, UR7 ;  /* 0x0000000700077c02 */ /* 0x002fe20008000f00 */
[----:B------:R-:W-:Y:S01]  /*67c0*/  IMAD.U32 R6, RZ, RZ, UR6 ;  /* 0x00000006ff067e24 */ /* 0x000fe2000f8e00ff */
[----:B-----5:R-:W-:Y:S01]  /*67d0*/  MOV R11, UR5 ;  /* 0x00000005000b7c02 */ /* 0x020fe20008000f00 */
[----:B------:R-:W-:Y:S02]  /*67e0*/  IMAD.U32 R10, RZ, RZ, UR4 ;  /* 0x00000004ff0a7e24 */ /* 0x000fe4000f8e00ff */
[----:B------:R-:W-:Y:S07]  /*67f0*/  LEPC R20, `(.L_x_108) ;  /* 0x000000001014794e */ /* 0x000fee0000000000 */
[----:B---34-:R-:W-:Y:S05]  /*6800*/  CALL.ABS.NOINC R2 ;  /* 0x0000000002007343 */ /* 0x018fea0003c00000 */
.L_x_108:
[----:B------:R-:W-:Y:S01]  /*6810*/  ISETP.NE.AND P6, PT, R107, RZ, PT ;  /* 0x000000ff6b00720c */ /* 0x000fe20003fc5270 */
[----:B------:R-:W-:Y:S05]  /*6820*/  WARPSYNC.ALL ;  /* 0x0000000000007948 */ /* 0x000fea0003800000 */
[----:B------:R-:W-:Y:S01]  /*6830*/  R2UR UR4, R48 ;  /* 0x00000000300472ca */ /* 0x000fe200000e0000 */
[----:B------:R-:W-:Y:S01]  /*6840*/  BSSY.RECONVERGENT B0, `(.L_x_109) ;  /* 0x000008f000007945 */ /* 0x000fe20003800200 */
[----:B------:R-:W-:Y:S02]  /*6850*/  MOV R50, UR51 ;  /* 0x0000003300327c02 */ /* 0x000fe40008000f00 */
[----:B-1--4-:R-:W-:Y:S02]  /*6860*/  SHF.L.U32 R3, R56, 0x10, RZ ;  /* 0x0000001038037819 */ /* 0x012fe400000006ff */
[----:B------:R-:W-:Y:S02]  /*6870*/  MOV R72, UR37 ;  /* 0x0000002500487c02 */ /* 0x000fe40008000f00 */
[----:B------:R-:W-:Y:S02]  /*6880*/  @P6 LEA R50, R50, UR48, 0x3 ;  /* 0x0000003032326c11 */ /* 0x000fe4000f8e18ff */
[C---:B------:R-:W-:Y:S02]  /*6890*/  LOP3.LUT R51, R57.reuse, 0xffff0000, RZ, 0xc0, !PT ;  /* 0xffff000039337812 */ /* 0x040fe400078ec0ff */
[----:B------:R-:W-:Y:S01]  /*68a0*/  @P6 IADD3 R50, PT, PT, R50, 0x80, RZ ;  /* 0x0000008032326810 */ /* 0x000fe20007ffe0ff */
[----:B------:R-:W1:Y:S01]  /*68b0*/  LDTM.x32 R4, tmem[UR4+0x20] ;  /* 0x00002004000479ee */ /* 0x000e6200082c0000 */
[----:B------:R-:W-:Y:S02]  /*68c0*/  ISETP.NE.AND P0, PT, R102, RZ, PT ;  /* 0x000000ff6600720c */ /* 0x000fe40003f05270 */
[----:B------:R-:W-:Y:S02]  /*68d0*/  @P6 PRMT R72, R72, 0x654, R50 ;  /* 0x0000065448486816 */ /* 0x000fe40000000032 */
[----:B------:R-:W-:Y:S01]  /*68e0*/  SHF.L.U32 R50, R57, 0x10, RZ ;  /* 0x0000001039327819 */ /* 0x000fe200000006ff */
[C---:B-1----:R-:W-:Y:S01]  /*68f0*/  FMUL R0, R47.reuse, R4 ;  /* 0x000000042f007220 */ /* 0x042fe20000400000 */
[----:B------:R-:W-:Y:S01]  /*6900*/  LOP3.LUT R4, R56, 0xffff0000, RZ, 0xc0, !PT ;  /* 0xffff000038047812 */ /* 0x000fe200078ec0ff */
[C---:B------:R-:W-:Y:S01]  /*6910*/  FMUL R2, R47.reuse, R5 ;  /* 0x000000052f027220 */ /* 0x040fe20000400000 */
[----:B------:R-:W-:Y:S01]  /*6920*/  FMUL R7, R47, R7 ;  /* 0x000000072f077220 */ /* 0x000fe20000400000 */
[----:B------:R-:W-:Y:S01]  /*6930*/  FFMA R0, R49, R3, R0 ;  /* 0x0000000331007223 */ /* 0x000fe20000000000 */
[----:B------:R-:W-:Y:S01]  /*6940*/  FMUL R3, R47, R6 ;  /* 0x000000062f037220 */ /* 0x000fe20000400000 */
[----:B------:R-:W-:Y:S01]  /*6950*/  FFMA R2, R49, R4, R2 ;  /* 0x0000000431027223 */ /* 0x000fe20000000002 */
[C---:B------:R-:W-:Y:S01]  /*6960*/  FMUL R4, R47.reuse, R8 ;  /* 0x000000082f047220 */ /* 0x040fe20000400000 */
[C---:B------:R-:W-:Y:S01]  /*6970*/  FMUL R8, R47.reuse, R12 ;  /* 0x0000000c2f087220 */ /* 0x040fe20000400000 */
[C---:B------:R-:W-:Y:S01]  /*6980*/  FMUL R12, R47.reuse, R16 ;  /* 0x000000102f0c7220 */ /* 0x040fe20000400000 */
[C---:B------:R-:W-:Y:S01]  /*6990*/  FMUL R16, R47.reuse, R20 ;  /* 0x000000142f107220 */ /* 0x040fe20000400000 */
[----:B------:R-:W-:Y:S01]  /*69a0*/  F2FP.BF16.F32.PACK_AB R52, R2, R0 ;  /* 0x000000000234723e */ /* 0x000fe200000010ff */
[C---:B------:R-:W-:Y:S01]  /*69b0*/  FMUL R20, R47.reuse, R24 ;  /* 0x000000182f147220 */ /* 0x040fe20000400000 */
[C---:B------:R-:W-:Y:S01]  /*69c0*/  LOP3.LUT R0, R58.reuse, 0xffff0000, RZ, 0xc0, !PT ;  /* 0xffff00003a007812 */ /* 0x040fe200078ec0ff */
[----:B------:R-:W-:Y:S01]  /*69d0*/  FMUL R24, R47, R28 ;  /* 0x0000001c2f187220 */ /* 0x000fe20000400000 */
[----:B------:R-:W-:Y:S01]  /*69e0*/  SHF.L.U32 R2, R59, 0x10, RZ ;  /* 0x000000103b027819 */ /* 0x000fe200000006ff */
[C---:B------:R-:W-:Y:S01]  /*69f0*/  FMUL R28, R47.reuse, R32 ;  /* 0x000000202f1c7220 */ /* 0x040fe20000400000 */
[----:B------:R-:W-:Y:S01]  /*6a00*/  SHF.L.U32 R32, R58, 0x10, RZ ;  /* 0x000000103a207819 */ /* 0x000fe200000006ff */
[----:B------:R-:W-:Y:S01]  /*6a10*/  FMUL R5, R47, R9 ;  /* 0x000000092f057220 */ /* 0x000fe20000400000 */
[C---:B------:R-:W-:Y:S01]  /*6a20*/  FFMA R3, R49.reuse, R50, R3 ;  /* 0x0000003231037223 */ /* 0x040fe20000000003 */
[----:B------:R-:W-:Y:S01]  /*6a30*/  FFMA R7, R49, R51, R7 ;  /* 0x0000003331077223 */ /* 0x000fe20000000007 */
[----:B------:R-:W-:Y:S01]  /*6a40*/  FMUL R6, R47, R10 ;  /* 0x0000000a2f067220 */ /* 0x000fe20000400000 */
[----:B------:R-:W-:Y:S01]  /*6a50*/  FFMA R4, R49, R32, R4 ;  /* 0x0000002031047223 */ /* 0x000fe20000000004 */
[----:B------:R-:W-:Y:S01]  /*6a60*/  LOP3.LUT R32, R59, 0xffff0000, RZ, 0xc0, !PT ;  /* 0xffff00003b207812 */ /* 0x000fe200078ec0ff */
[----:B------:R-:W-:Y:S01]  /*6a70*/  FFMA R5, R49, R0, R5 ;  /* 0x0000000031057223 */ /* 0x000fe20000000005 */
[C---:B------:R-:W-:Y:S01]  /*6a80*/  SHF.L.U32 R0, R60.reuse, 0x10, RZ ;  /* 0x000000103c007819 */ /* 0x040fe200000006ff */
[----:B------:R-:W-:Y:S01]  /*6a90*/  FMUL R11, R47, R11 ;  /* 0x0000000b2f0b7220 */ /* 0x000fe20000400000 */
[----:B------:R-:W-:Y:S01]  /*6aa0*/  F2FP.BF16.F32.PACK_AB R53, R7, R3 ;  /* 0x000000030735723e */ /* 0x000fe200000010ff */
[C---:B------:R-:W-:Y:S01]  /*6ab0*/  FFMA R6, R49.reuse, R2, R6 ;  /* 0x0000000231067223 */ /* 0x040fe20000000006 */
[----:B------:R-:W-:Y:S01]  /*6ac0*/  LOP3.LUT R2, R60, 0xffff0000, RZ, 0xc0, !PT ;  /* 0xffff00003c027812 */ /* 0x000fe200078ec0ff */
[----:B------:R-:W-:Y:S01]  /*6ad0*/  FFMA R11, R49, R32, R11 ;  /* 0x00000020310b7223 */ /* 0x000fe2000000000b */
[----:B------:R-:W-:Y:S01]  /*6ae0*/  SHF.L.U32 R3, R61, 0x10, RZ ;  /* 0x000000103d037819 */ /* 0x000fe200000006ff */
[----:B------:R-:W-:Y:S01]  /*6af0*/  FFMA R8, R49, R0, R8 ;  /* 0x0000000031087223 */ /* 0x000fe20000000008 */
[----:B------:R-:W-:Y:S01]  /*6b00*/  LOP3.LUT R0, R61, 0xffff0000, RZ, 0xc0, !PT ;  /* 0xffff00003d007812 */ /* 0x000fe200078ec0ff */
[----:B------:R-:W-:Y:S01]  /*6b10*/  FMUL R9, R47, R13 ;  /* 0x0000000d2f097220 */ /* 0x000fe20000400000 */
[----:B------:R-:W-:Y:S01]  /*6b20*/  F2FP.BF16.F32.PACK_AB R54, R5, R4 ;  /* 0x000000040536723e */ /* 0x000fe200000010ff */
[----:B------:R-:W-:Y:S01]  /*6b30*/  FMUL R10, R47, R14 ;  /* 0x0000000e2f0a7220 */ /* 0x000fe20000400000 */
[----:B------:R-:W-:Y:S01]  /*6b40*/  F2FP.BF16.F32.PACK_AB R55, R11, R6 ;  /* 0x000000060b37723e */ /* 0x000fe200000010ff */
[----:B------:R-:W-:Y:S01]  /*6b50*/  FMUL R15, R47, R15 ;  /* 0x0000000f2f0f7220 */ /* 0x000fe20000400000 */
[----:B------:R-:W-:Y:S01]  /*6b60*/  SHF.L.U32 R4, R77, 0x10, RZ ;  /* 0x000000104d047819 */ /* 0x000fe200000006ff */
[C---:B------:R-:W-:Y:S01]  /*6b70*/  FFMA R9, R49.reuse, R2, R9 ;  /* 0x0000000231097223 */ /* 0x040fe20000000009 */
[C---:B------:R-:W-:Y:S01]  /*6b80*/  SHF.L.U32 R2, R62.reuse, 0x10, RZ ;  /* 0x000000103e027819 */ /* 0x040fe200000006ff */
[C---:B------:R-:W-:Y:S01]  /*6b90*/  FFMA R10, R49.reuse, R3, R10 ;  /* 0x00000003310a7223 */ /* 0x040fe2000000000a */
[----:B------:R-:W-:Y:S01]  /*6ba0*/  LOP3.LUT R3, R62, 0xffff0000, RZ, 0xc0, !PT ;  /* 0xffff00003e037812 */ /* 0x000fe200078ec0ff */
[----:B------:R-:W-:Y:S01]  /*6bb0*/  FFMA R15, R49, R0, R15 ;  /* 0x00000000310f7223 */ /* 0x000fe2000000000f */
[----:B------:R-:W-:Y:S01]  /*6bc0*/  SHF.L.U32 R0, R63, 0x10, RZ ;  /* 0x000000103f007819 */ /* 0x000fe200000006ff */
[----:B------:R-:W-:Y:S01]  /*6bd0*/  FMUL R13, R47, R17 ;  /* 0x000000112f0d7220 */ /* 0x000fe20000400000 */
[----:B------:R-:W-:Y:S01]  /*6be0*/  F2FP.BF16.F32.PACK_AB R8, R9, R8 ;  /* 0x000000080908723e */ /* 0x000fe200000010ff */
[----:B------:R-:W-:Y:S01]  /*6bf0*/  FMUL R14, R47, R18 ;  /* 0x000000122f0e7220 */ /* 0x000fe20000400000 */
[----:B------:R-:W-:Y:S01]  /*6c00*/  F2FP.BF16.F32.PACK_AB R9, R15, R10 ;  /* 0x0000000a0f09723e */ /* 0x000fe200000010ff */
[----:B------:R-:W-:Y:S01]  /*6c10*/  FFMA R12, R49, R2, R12 ;  /* 0x00000002310c7223 */ /* 0x000fe2000000000c */
[----:B------:R-:W-:Y:S01]  /*6c20*/  LOP3.LUT R2, R63, 0xffff0000, RZ, 0xc0, !PT ;  /* 0xffff00003f027812 */ /* 0x000fe200078ec0ff */
[----:B------:R-:W-:Y:S01]  /*6c30*/  FFMA R13, R49, R3, R13 ;  /* 0x00000003310d7223 */ /* 0x000fe2000000000d */
[----:B------:R-:W-:Y:S01]  /*6c40*/  SHF.L.U32 R3, R69, 0x10, RZ ;  /* 0x0000001045037819 */ /* 0x000fe200000006ff */
[----:B------:R-:W-:Y:S01]  /*6c50*/  FFMA R14, R49, R0, R14 ;  /* 0x00000000310e7223 */ /* 0x000fe2000000000e */
[C---:B------:R-:W-:Y:S01]  /*6c60*/  SHF.L.U32 R0, R68.reuse, 0x10, RZ ;  /* 0x0000001044007819 */ /* 0x040fe200000006ff */
[----:B------:R-:W-:Y:S01]  /*6c70*/  FMUL R19, R47, R19 ;  /* 0x000000132f137220 */ /* 0x000fe20000400000 */
[----:B------:R-:W-:Y:S01]  /*6c80*/  F2FP.BF16.F32.PACK_AB R10, R13, R12 ;  /* 0x0000000c0d0a723e */ /* 0x000fe200000010ff */
[----:B------:R-:W-:Y:S01]  /*6c90*/  FMUL R17, R47, R21 ;  /* 0x000000152f117220 */ /* 0x000fe20000400000 */
[----:B------:R-:W-:Y:S01]  /*6ca0*/  LOP3.LUT R5, R79, 0xffff0000, RZ, 0xc0, !PT ;  /* 0xffff00004f057812 */ /* 0x000fe200078ec0ff */
[C---:B------:R-:W-:Y:S01]  /*6cb0*/  FFMA R19, R49.reuse, R2, R19 ;  /* 0x0000000231137223 */ /* 0x040fe20000000013 */
[----:B------:R-:W-:Y:S01]  /*6cc0*/  LOP3.LUT R2, R68, 0xffff0000, RZ, 0xc0, !PT ;  /* 0xffff000044027812 */ /* 0x000fe200078ec0ff */
[----:B------:R1:W-:Y:S01]  /*6cd0*/  STS.128 [R100+0x2000], R52 ;  /* 0x0020003464007388 */ /* 0x0003e20000000c00 */
[----:B------:R-:W-:Y:S01]  /*6ce0*/  FFMA R16, R49, R0, R16 ;  /* 0x0000000031107223 */ /* 0x000fe20000000010 */
[----:B------:R-:W-:Y:S01]  /*6cf0*/  LOP3.LUT R0, R69, 0xffff0000, RZ, 0xc0, !PT ;  /* 0xffff000045007812 */ /* 0x000fe200078ec0ff */
[----:B------:R-:W-:Y:S01]  /*6d00*/  FMUL R18, R47, R22 ;  /* 0x000000162f127220 */ /* 0x000fe20000400000 */
[----:B------:R-:W-:Y:S01]  /*6d10*/  F2FP.BF16.F32.PACK_AB R11, R19, R14 ;  /* 0x0000000e130b723e */ /* 0x000fe200000010ff */
[----:B------:R-:W-:Y:S01]  /*6d20*/  FMUL R23, R47, R23 ;  /* 0x000000172f177220 */ /* 0x000fe20000400000 */
[C---:B------:R-:W-:Y:S01]  /*6d30*/  FFMA R17, R49.reuse, R2, R17 ;  /* 0x0000000231117223 */ /* 0x040fe20000000011 */
[C---:B------:R-:W-:Y:S01]  /*6d40*/  SHF.L.U32 R2, R70.reuse, 0x10, RZ ;  /* 0x0000001046027819 */ /* 0x040fe200000006ff */
[----:B------:R-:W-:Y:S01]  /*6d50*/  FFMA R18, R49, R3, R18 ;  /* 0x0000000331127223 */ /* 0x000fe20000000012 */
[----:B------:R-:W-:Y:S01]  /*6d60*/  SHF.L.U32 R3, R71, 0x10, RZ ;  /* 0x0000001047037819 */ /* 0x000fe200000006ff */
[----:B------:R1:W-:Y:S01]  /*6d70*/  STS.128 [R99+0x2010], R8 ;  /* 0x0020100863007388 */ /* 0x0003e20000000c00 */
[----:B------:R-:W-:Y:S01]  /*6d80*/  F2FP.BF16.F32.PACK_AB R16, R17, R16 ;  /* 0x000000101110723e */ /* 0x000fe200000010ff */
[----:B------:R-:W-:Y:S01]  /*6d90*/  FFMA R23, R49, R0, R23 ;  /* 0x0000000031177223 */ /* 0x000fe20000000017 */
[----:B------:R-:W-:Y:S01]  /*6da0*/  LOP3.LUT R0, R70, 0xffff0000, RZ, 0xc0, !PT ;  /* 0xffff000046007812 */ /* 0x000fe200078ec0ff */
[C---:B------:R-:W-:Y:S01]  /*6db0*/  FMUL R21, R47.reuse, R25 ;  /* 0x000000192f157220 */ /* 0x040fe20000400000 */
[----:B------:R-:W-:Y:S01]  /*6dc0*/  FMUL R22, R47, R26 ;  /* 0x0000001a2f167220 */ /* 0x000fe20000400000 */
[C---:B------:R-:W-:Y:S01]  /*6dd0*/  FFMA R20, R49.reuse, R2, R20 ;  /* 0x0000000231147223 */ /* 0x040fe20000000014 */
[C---:B------:R-:W-:Y:S01]  /*6de0*/  SHF.L.U32 R2, R76.reuse, 0x10, RZ ;  /* 0x000000104c027819 */ /* 0x040fe200000006ff */
[----:B------:R-:W-:Y:S01]  /*6df0*/  FFMA R21, R49, R0, R21 ;  /* 0x0000000031157223 */ /* 0x000fe20000000015 */
[----:B------:R-:W-:Y:S01]  /*6e00*/  LOP3.LUT R0, R71, 0xffff0000, RZ, 0xc0, !PT ;  /* 0xffff000047007812 */ /* 0x000fe200078ec0ff */
[----:B------:R-:W-:Y:S01]  /*6e10*/  FFMA R22, R49, R3, R22 ;  /* 0x0000000331167223 */ /* 0x000fe20000000016 */
[C---:B------:R-:W-:Y:S01]  /*6e20*/  FMUL R27, R47.reuse, R27 ;  /* 0x0000001b2f1b7220 */ /* 0x040fe20000400000 */
[----:B------:R-:W-:Y:S01]  /*6e30*/  LOP3.LUT R3, R76, 0xffff0000, RZ, 0xc0, !PT ;  /* 0xffff00004c037812 */ /* 0x000fe200078ec0ff */
[C---:B------:R-:W-:Y:S01]  /*6e40*/  FMUL R25, R47.reuse, R29 ;  /* 0x0000001d2f197220 */ /* 0x040fe20000400000 */
[----:B------:R-:W-:Y:S01]  /*6e50*/  FMUL R26, R47, R30 ;  /* 0x0000001e2f1a7220 */ /* 0x000fe20000400000 */
[C---:B------:R-:W-:Y:S01]  /*6e60*/  FFMA R27, R49.reuse, R0, R27 ;  /* 0x00000000311b7223 */ /* 0x040fe2000000001b */
[----:B------:R-:W-:Y:S01]  /*6e70*/  FFMA R24, R49, R2, R24 ;  /* 0x0000000231187223 */ /* 0x000fe20000000018 */
[----:B------:R-:W-:Y:S01]  /*6e80*/  LOP3.LUT R0, R77, 0xffff0000, RZ, 0xc0, !PT ;  /* 0xffff00004d007812 */ /* 0x000fe200078ec0ff */
[----:B------:R-:W-:Y:S01]  /*6e90*/  FFMA R25, R49, R3, R25 ;  /* 0x0000000331197223 */ /* 0x000fe20000000019 */
[----:B------:R-:W-:Y:S01]  /*6ea0*/  FMUL R31, R47, R31 ;  /* 0x0000001f2f1f7220 */ /* 0x000fe20000400000 */
[C---:B------:R-:W-:Y:S01]  /*6eb0*/  SHF.L.U32 R2, R78.reuse, 0x10, RZ ;  /* 0x000000104e027819 */ /* 0x040fe200000006ff */
[----:B------:R-:W-:Y:S01]  /*6ec0*/  FFMA R26, R49, R4, R26 ;  /* 0x00000004311a7223 */ /* 0x000fe2000000001a */
[----:B------:R-:W-:Y:S01]  /*6ed0*/  LOP3.LUT R3, R78, 0xffff0000, RZ, 0xc0, !PT ;  /* 0xffff00004e037812 */ /* 0x000fe200078ec0ff */
[----:B------:R-:W-:Y:S01]  /*6ee0*/  FMUL R29, R47, R33 ;  /* 0x000000212f1d7220 */ /* 0x000fe20000400000 */
[----:B------:R-:W-:Y:S01]  /*6ef0*/  SHF.L.U32 R4, R79, 0x10, RZ ;  /* 0x000000104f047819 */ /* 0x000fe200000006ff */
[----:B------:R-:W-:Y:S01]  /*6f00*/  FMUL R30, R47, R34 ;  /* 0x000000222f1e7220 */ /* 0x000fe20000400000 */
[----:B------:R-:W-:Y:S01]  /*6f10*/  F2FP.BF16.F32.PACK_AB R17, R23, R18 ;  /* 0x000000121711723e */ /* 0x000fe200000010ff */
[----:B------:R-:W-:Y:S01]  /*6f20*/  FFMA R31, R49, R0, R31 ;  /* 0x00000000311f7223 */ /* 0x000fe2000000001f */
[----:B------:R-:W-:Y:S01]  /*6f30*/  FMUL R35, R47, R35 ;  /* 0x000000232f237220 */ /* 0x000fe20000400000 */
[----:B------:R-:W-:Y:S01]  /*6f40*/  F2FP.BF16.F32.PACK_AB R18, R21, R20 ;  /* 0x000000141512723e */ /* 0x000fe200000010ff */
[----:B------:R-:W-:Y:S01]  /*6f50*/  FFMA R28, R49, R2, R28 ;  /* 0x00000002311c7223 */ /* 0x000fe2000000001c */
[----:B------:R-:W-:Y:S01]  /*6f60*/  F2FP.BF16.F32.PACK_AB R19, R27, R22 ;  /* 0x000000161b13723e */ /* 0x000fe200000010ff */
[C---:B------:R-:W-:Y:S01]  /*6f70*/  FFMA R29, R49.reuse, R3, R29 ;  /* 0x00000003311d7223 */ /* 0x040fe2000000001d */
[C---:B------:R-:W-:Y:S01]  /*6f80*/  FFMA R30, R49.reuse, R4, R30 ;  /* 0x00000004311e7223 */ /* 0x040fe2000000001e */
[----:B------:R-:W-:Y:S01]  /*6f90*/  FFMA R35, R49, R5, R35 ;  /* 0x0000000531237223 */ /* 0x000fe20000000023 */
[----:B------:R-:W-:Y:S01]  /*6fa0*/  F2FP.BF16.F32.PACK_AB R24, R25, R24 ;  /* 0x000000181918723e */ /* 0x000fe200000010ff */
[----:B------:R1:W-:Y:S01]  /*6fb0*/  STS.128 [R98+0x2020], R16 ;  /* 0x0020201062007388 */ /* 0x0003e20000000c00 */
[----:B------:R-:W-:Y:S02]  /*6fc0*/  F2FP.BF16.F32.PACK_AB R25, R31, R26 ;  /* 0x0000001a1f19723e */ /* 0x000fe400000010ff */
[----:B------:R-:W-:Y:S02]  /*6fd0*/  F2FP.BF16.F32.PACK_AB R26, R29, R28 ;  /* 0x0000001c1d1a723e */ /* 0x000fe400000010ff */
[----:B------:R-:W-:Y:S02]  /*6fe0*/  F2FP.BF16.F32.PACK_AB R27, R35, R30 ;  /* 0x0000001e231b723e */ /* 0x000fe400000010ff */
[----:B------:R-:W-:Y:S02]  /*6ff0*/  LEA R0, R65, UR48, 0x3 ;  /* 0x0000003041007c11 */ /* 0x000fe4000f8e18ff */
[----:B------:R-:W-:Y:S01]  /*7000*/  @P6 SHF.L.U32 R2, R97, 0x1f, RZ ;  /* 0x0000001f61026819 */ /* 0x000fe200000006ff */
        /* <DEDUP_REMOVED lines=9> */
[----:B------:R-:W-:Y:S02]  /*70a0*/  UIADD3 UR8, UP0, UPT, UR52, 0x680, URZ ;  /* 0x0000068034087890 */ /* 0x000fe4000ff1e0ff */
[----:B------:R-:W-:Y:S02]  /*70b0*/  UIADD3 UR5, UPT, UPT, UR41, 0x20, URZ ;  /* 0x0000002029057890 */ /* 0x000fe4000fffe0ff */
[----:B------:R-:W-:Y:S02]  /*70c0*/  UIADD3 UR4, UPT, UPT, UR48, 0x2200, URZ ;  /* 0x0000220030047890 */ /* 0x000fe4000fffe0ff */
[----:B------:R-:W-:Y:S01]  /*70d0*/  UIADD3.X UR9, UPT, UPT, URZ, UR53, URZ, UP0, !UPT ;  /* 0x00000035ff097290 */ /* 0x000fe200087fe4ff */
[----:B------:R-:W-:Y:S01]  /*70e0*/  UMOV UR6, UR42 ;  /* 0x0000002a00067c82 */ /* 0x000fe20008000000 */
[----:B------:R-:W-:Y:S07]  /*70f0*/  UMOV UR7, UR36 ;  /* 0x0000002400077c82 */ /* 0x000fee0008000000 */
[----:B------:R2:W-:Y:S01]  /*7100*/  UTMASTG.3D [UR4], [UR8] ;  /* 0x00000004080073b5 */ /* 0x0005e20008010000 */
[----:B------:R0:W-:Y:S01]  /*7110*/  UTMACMDFLUSH ;  /* 0x00000000000079b7 */ /* 0x0001e20000000000 */
[----:B--2---:R-:W-:Y:S04]  /*7120*/  DEPBAR.LE SB0, 0x1 ;  /* 0x000080400000791a */ /* 0x004fe80000000000 */
.L_x_110:
[----:B------:R-:W-:Y:S05]  /*7130*/  BSYNC.RECONVERGENT B0 ;  /* 0x0000000000007941 */ /* 0x000fea0003800200 */
.L_x_109:
[----:B------:R-:W-:Y:S01]  /*7140*/  BAR.SYNC.DEFER_BLOCKING 0x1, 0x80 ;  /* 0x0042000000007b1d */ /* 0x000fe20000010000 */
[----:B------:R-:W-:Y:S04]  /*7150*/  UIADD3 UR40, UPT, UPT, UR51, 0x1, URZ ;  /* 0x0000000133287890 */ /* 0x000fe8000fffe0ff */
[----:B------:R-:W-:Y:S04]  /*7160*/  UISETP.NE.AND UP0, UPT, UR40, 0x4, UPT ;  /* 0x000000042800788c */ /* 0x000fe8000bf05270 */
[----:B------:R-:W-:Y:S01]  /*7170*/  USEL UR40, UR40, URZ, UP0 ;  /* 0x000000ff28287287 */ /* 0x000fe20008000000 */
[----:B------:R2:W-:Y:S01]  /*7180*/  @P6 SYNCS.ARRIVE.TRANS64.RED.A1T0 RZ, [R72+URZ], RZ ;  /* 0x000000ff48ff69a7 */ /* 0x0005e200081004ff */
[----:B------:R-:W-:Y:S01]  /*7190*/  BSSY B1, `(.L_x_111) ;  /* 0x0000017000017945 */ /* 0x000fe20003800000 */
[----:B------:R-:W4:Y:S02]  /*71a0*/  @P6 SYNCS.PHASECHK.TRANS64.TRYWAIT P0, [R0+URZ+0x60], R2 ;  /* 0x00006002000065a7 */ /* 0x000f2400080011ff */
[----:B----4-:R-:W-:Y:S01]  /*71b0*/  @P6 SEL R66, RZ, 0x1, !P0 ;  /* 0x00000001ff426807 */ /* 0x010fe20004000000 */
[----:B--2---:R-:W-:Y:S06]  /*71c0*/  @!P6 BRA `(.L_x_112) ;  /* 0x00000000004ce947 */ /* 0x004fec0003800000 */
        /* <DEDUP_REMOVED lines=9> */
[----:B------:R-:W-:Y:S04]  /*7260*/  SHF.L.U32 R6, R97, 0x1f, RZ ;  /* 0x0000001f61067819 */ /* 0x000fe800000006ff */
[----:B------:R-:W2:Y:S02]  /*7270*/  SYNCS.PHASECHK.TRANS64.TRYWAIT P0, [R0+URZ+0x60], R6 ;  /* 0x00006006000075a7 */ /* 0x000ea400080011ff */
[----:B--2---:R-:W-:Y:S05]  /*7280*/  @!P0 BRA `(.L_x_115) ;  /* 0x0000002400948947 */ /* 0x004fea0003800000 */
.L_x_114:
[----:B------:R-:W-:Y:S05]  /*7290*/  BSYNC B0 ;  /* 0x0000000000007941 */ /* 0x000fea0003800000 */
.L_x_113:
[----:B------:R-:W-:Y:S02]  /*72a0*/  ISETP.NE.AND P0, PT, R67, RZ, PT ;  /* 0x000000ff4300720c */ /* 0x000fe40003f05270 */
[----:B------:R-:W-:Y:S11]  /*72b0*/  IADD3 R65, PT, PT, R65, 0x1, RZ ;  /* 0x0000000141417810 */ /* 0x000ff60007ffe0ff */
[----:B------:R4:W1:Y:S04]  /*72c0*/  @P0 LDS.128 R56, [R5] ;  /* 0x0000000005380984 */ /* 0x0008680000000c00 */
[----:B------:R4:W1:Y:S04]  /*72d0*/  @P0 LDS.128 R60, [R4+0x10] ;  /* 0x00001000043c0984 */ /* 0x0008680000000c00 */
[----:B------:R4:W1:Y:S04]  /*72e0*/  @P0 LDS.128 R68, [R3+0x20] ;  /* 0x0000200003440984 */ /* 0x0008680000000c00 */
[----:B------:R4:W1:Y:S02]  /*72f0*/  @P0 LDS.128 R76, [R2+0x30] ;  /* 0x00003000024c0984 */ /* 0x0008640000000c00 */
.L_x_112:
[----:B------:R-:W-:Y:S05]  /*7300*/  BSYNC B1 ;  /* 0x0000000000017941 */ /* 0x000fea0003800000 */
.L_x_111:
        /* <DEDUP_REMOVED lines=21> */
.L_x_116:
        /* <DEDUP_REMOVED lines=146> */
.L_x_118:
[----:B------:R-:W-:Y:S05]  /*7d80*/  BSYNC.RECONVERGENT B0 ;  /* 0x0000000000007941 */ /* 0x000fea0003800200 */
.L_x_117:
        /* <DEDUP_REMOVED lines=21> */
.L_x_122:
[----:B------:R-:W-:Y:S05]  /*7ee0*/  BSYNC B0 ;  /* 0x0000000000007941 */ /* 0x000fea0003800000 */
.L_x_121:
[----:B------:R-:W-:Y:S11]  /*7ef0*/  ISETP.NE.AND P0, PT, R67, RZ, PT ;  /* 0x000000ff4300720c */ /* 0x000ff60003f05270 */
[----:B------:R-:W-:Y:S02]  /*7f00*/  @!UPT UIADD3 URZ, UPT, UPT, URZ, URZ, URZ ;  /* 0x000000fffffff290 */ /* 0x000fe4000fffe0ff */
[----:B------:R4:W1:Y:S04]  /*7f10*/  @P0 LDS.128 R56, [R4] ;  /* 0x0000000004380984 */ /* 0x0008680000000c00 */
[----:B------:R4:W1:Y:S04]  /*7f20*/  @P0 LDS.128 R60, [R3+0x10] ;  /* 0x00001000033c0984 */ /* 0x0008680000000c00 */
[----:B------:R4:W1:Y:S04]  /*7f30*/  @P0 LDS.128 R68, [R2+0x20] ;  /* 0x0000200002440984 */ /* 0x0008680000000c00 */
[----:B------:R4:W1:Y:S02]  /*7f40*/  @P0 LDS.128 R76, [R65+0x30] ;  /* 0x00003000414c0984 */ /* 0x0008640000000c00 */
.L_x_120:
[----:B------:R-:W-:Y:S05]  /*7f50*/  BSYNC B1 ;  /* 0x0000000000017941 */ /* 0x000fea0003800000 */
.L_x_119:
        /* <DEDUP_REMOVED lines=21> */
.L_x_124:
[----:B------:R-:W-:Y:S01]  /*80b0*/  ISETP.NE.AND P0, PT, R102, RZ, PT ;  /* 0x000000ff6600720c */ /* 0x000fe20003f05270 */
[----:B------:R-:W-:Y:S05]  /*80c0*/  WARPSYNC.ALL ;  /* 0x0000000000007948 */ /* 0x000fea0003800000 */
[----:B------:R-:W-:Y:S01]  /*80d0*/  R2UR UR4, R48 ;  /* 0x00000000300472ca */ /* 0x000fe200000e0000 */
[----:B------:R-:W-:Y:S01]  /*80e0*/  BSSY.RECONVERGENT B0, `(.L_x_125) ;  /* 0x000008c000007945 */ /* 0x000fe20003800200 */
[----:B------:R-:W-:Y:S02]  /*80f0*/  R2UR UR5, R64 ;  /* 0x00000000400572ca */ /* 0x000fe400000e0000 */
[C---:B-1----:R-:W-:Y:S02]  /*8100*/  SHF.L.U32 R0, R56.reuse, 0x10, RZ ;  /* 0x0000001038007819 */ /* 0x042fe400000006ff */
[----:B----4-:R-:W-:Y:S02]  /*8110*/  LOP3.LUT R2, R56, 0xffff0000, RZ, 0xc0, !PT ;  /* 0xffff000038027812 */ /* 0x010fe400078ec0ff */
[C---:B------:R-:W-:Y:S02]  /*8120*/  SHF.L.U32 R3, R57.reuse, 0x10, RZ ;  /* 0x0000001039037819 */ /* 0x040fe400000006ff */
[----:B------:R-:W-:Y:S02]  /*8130*/  LOP3.LUT R48, R57, 0xffff0000, RZ, 0xc0, !PT ;  /* 0xffff000039307812 */ /* 0x000fe400078ec0ff */
[C---:B------:R-:W-:Y:S01]  /*8140*/  SHF.L.U32 R50, R58.reuse, 0x10, RZ ;  /* 0x000000103a327819 */ /* 0x040fe200000006ff */
[----:B------:R-:W1:Y:S01]  /*8150*/  LDTM.x32 R4, tmem[UR4+0x60] ;  /* 0x00006004000479ee */ /* 0x000e6200082c0000 */
[----:B------:R-:W-:Y:S01]  /*8160*/  LOP3.LUT R51, R58, 0xffff0000, RZ, 0xc0, !PT ;  /* 0xffff00003a337812 */ /* 0x000fe200078ec0ff */
[----:B------:R-:W-:Y:S01]  /*8170*/  NOP ;  /* 0x0000000000007918 */ /* 0x000fe20000000000 */
[C---:B------:R-:W-:Y:S01]  /*8180*/  SHF.L.U32 R52, R59.reuse, 0x10, RZ ;  /* 0x000000103b347819 */ /* 0x040fe200000006ff */
[----:B------:R-:W-:Y:S01]  /*8190*/  UIADD3 UR5, UPT, UPT, UR5, 0xf0, URZ ;  /* 0x000000f005057890 */ /* 0x000fe2000fffe0ff */
[----:B------:R-:W-:Y:S02]  /*81a0*/  LOP3.LUT R53, R59, 0xffff0000, RZ, 0xc0, !PT ;  /* 0xffff00003b357812 */ /* 0x000fe400078ec0ff */
[C---:B------:R-:W-:Y:S01]  /*81b0*/  SHF.L.U32 R54, R60.reuse, 0x10, RZ ;  /* 0x000000103c367819 */ /* 0x040fe200000006ff */
[----:B------:R-:W-:Y:S01]  /*81c0*/  UPRMT UR5, UR37, 0x654, UR5 ;  /* 0x0000065425057896 */ /* 0x000fe20008000005 */
[----:B------:R-:W-:Y:S02]  /*81d0*/  LOP3.LUT R55, R60, 0xffff0000, RZ, 0xc0, !PT ;  /* 0xffff00003c377812 */ /* 0x000fe400078ec0ff */
[C---:B------:R-:W-:Y:S02]  /*81e0*/  SHF.L.U32 R56, R61.reuse, 0x10, RZ ;  /* 0x000000103d387819 */ /* 0x040fe400000006ff */
[----:B------:R-:W-:Y:S02]  /*81f0*/  LOP3.LUT R57, R61, 0xffff0000, RZ, 0xc0, !PT ;  /* 0xffff00003d397812 */ /* 0x000fe400078ec0ff */
[C---:B------:R-:W-:Y:S02]  /*8200*/  SHF.L.U32 R58, R62.reuse, 0x10, RZ ;  /* 0x000000103e3a7819 */ /* 0x040fe400000006ff */
[----:B------:R-:W-:Y:S01]  /*8210*/  LOP3.LUT R59, R62, 0xffff0000, RZ, 0xc0, !PT ;  /* 0xffff00003e3b7812 */ /* 0x000fe200078ec0ff */
[----:B-1----:R-:W-:Y:S01]  /*8220*/  SYNCS.ARRIVE.TRANS64.RED.A1T0 RZ, [UR5], RZ ;  /* 0x000000ffffff79a7 */ /* 0x002fe20008100405 */
[C---:B------:R-:W-:Y:S02]  /*8230*/  SHF.L.U32 R60, R63.reuse, 0x10, RZ ;  /* 0x000000103f3c7819 */ /* 0x040fe400000006ff */
[----:B------:R-:W-:Y:S02]  /*8240*/  LOP3.LUT R61, R63, 0xffff0000, RZ, 0xc0, !PT ;  /* 0xffff00003f3d7812 */ /* 0x000fe400078ec0ff */
[C---:B------:R-:W-:Y:S01]  /*8250*/  SHF.L.U32 R62, R68.reuse, 0x10, RZ ;  /* 0x00000010443e7819 */ /* 0x040fe200000006ff */
[C---:B------:R-:W-:Y:S01]  /*8260*/  FMUL R4, R47.reuse, R4 ;  /* 0x000000042f047220 */ /* 0x040fe20000400000 */
[C---:B------:R-:W-:Y:S01]  /*8270*/  FMUL R5, R47.reuse, R5 ;  /* 0x000000052f057220 */ /* 0x040fe20000400000 */
[----:B------:R-:W-:Y:S01]  /*8280*/  FMUL R6, R47, R6 ;  /* 0x000000062f067220 */ /* 0x000fe20000400000 */
[----:B------:R-:W-:Y:S01]  /*8290*/  LOP3.LUT R63, R68, 0xffff0000, RZ, 0xc0, !PT ;  /* 0xffff0000443f7812 */ /* 0x000fe200078ec0ff */
[C---:B------:R-:W-:Y:S01]  /*82a0*/  FFMA R4, R49.reuse, R0, R4 ;  /* 0x0000000031047223 */ /* 0x040fe20000000004 */
[----:B------:R-:W-:Y:S01]  /*82b0*/  FFMA R5, R49, R2, R5 ;  /* 0x0000000231057223 */ /* 0x000fe20000000005 */
[----:B------:R-:W-:Y:S01]  /*82c0*/  SHF.L.U32 R64, R69, 0x10, RZ ;  /* 0x0000001045407819 */ /* 0x000fe200000006ff */
[----:B------:R-:W-:Y:S01]  /*82d0*/  FFMA R6, R49, R3, R6 ;  /* 0x0000000331067223 */ /* 0x000fe20000000006 */
[----:B------:R-:W-:Y:S01]  /*82e0*/  FMUL R7, R47, R7 ;  /* 0x000000072f077220 */ /* 0x000fe20000400000 */
[----:B------:R-:W-:Y:S01]  /*82f0*/  LOP3.LUT R65, R69, 0xffff0000, RZ, 0xc0, !PT ;  /* 0xffff000045417812 */ /* 0x000fe200078ec0ff */
[----:B------:R-:W-:Y:S01]  /*8300*/  FMUL R8, R47, R8 ;  /* 0x000000082f087220 */ /* 0x000fe20000400000 */
[----:B------:R-:W-:Y:S01]  /*8310*/  F2FP.BF16.F32.PACK_AB R4, R5, R4 ;  /* 0x000000040504723e */ /* 0x000fe200000010ff */
[----:B------:R-:W-:Y:S01]  /*8320*/  FFMA R7, R49, R48, R7 ;  /* 0x0000003031077223 */ /* 0x000fe20000000007 */
[----:B------:R-:W-:Y:S01]  /*8330*/  FMUL R9, R47, R9 ;  /* 0x000000092f097220 */ /* 0x000fe20000400000 */
[----:B------:R-:W-:Y:S01]  /*8340*/  FFMA R8, R49, R50, R8 ;  /* 0x0000003231087223 */ /* 0x000fe20000000008 */
[C---:B------:R-:W-:Y:S01]  /*8350*/  SHF.L.U32 R66, R70.reuse, 0x10, RZ ;  /* 0x0000001046427819 */ /* 0x040fe200000006ff */
[----:B------:R-:W-:Y:S01]  /*8360*/  FMUL R0, R47, R10 ;  /* 0x0000000a2f007220 */ /* 0x000fe20000400000 */
[----:B------:R-:W-:Y:S01]  /*8370*/  F2FP.BF16.F32.PACK_AB R5, R7, R6 ;  /* 0x000000060705723e */ /* 0x000fe200000010ff */
[----:B------:R-:W-:Y:S01]  /*8380*/  FFMA R9, R49, R51, R9 ;  /* 0x0000003331097223 */ /* 0x000fe20000000009 */
[----:B------:R-:W-:Y:S01]  /*8390*/  FMUL R2, R47, R11 ;  /* 0x0000000b2f027220 */ /* 0x000fe20000400000 */
[----:B------:R-:W-:Y:S01]  /*83a0*/  FFMA R0, R49, R52, R0 ;  /* 0x0000003431007223 */ /* 0x000fe20000000000 */
[----:B------:R-:W-:Y:S01]  /*83b0*/  LOP3.LUT R67, R70, 0xffff0000, RZ, 0xc0, !PT ;  /* 0xffff000046437812 */ /* 0x000fe200078ec0ff */
[----:B------:R-:W-:Y:S01]  /*83c0*/  FMUL R3, R47, R12 ;  /* 0x0000000c2f037220 */ /* 0x000fe20000400000 */
[----:B------:R-:W-:Y:S01]  /*83d0*/  F2FP.BF16.F32.PACK_AB R6, R9, R8 ;  /* 0x000000080906723e */ /* 0x000fe200000010ff */
[----:B------:R-:W-:Y:S01]  /*83e0*/  FFMA R2, R49, R53, R2 ;  /* 0x0000003531027223 */ /* 0x000fe20000000002 */
[----:B------:R-:W-:Y:S01]  /*83f0*/  FMUL R10, R47, R13 ;  /* 0x0000000d2f0a7220 */ /* 0x000fe20000400000 */
[----:B------:R-:W-:Y:S01]  /*8400*/  FFMA R3, R49, R54, R3 ;  /* 0x0000003631037223 */ /* 0x000fe20000000003 */
[----:B------:R-:W-:Y:S01]  /*8410*/  SHF.L.U32 R68, R71, 0x10, RZ ;  /* 0x0000001047447819 */ /* 0x000fe200000006ff */
[----:B------:R-:W-:Y:S01]  /*8420*/  FMUL R11, R47, R14 ;  /* 0x0000000e2f0b7220 */ /* 0x000fe20000400000 */
[----:B------:R-:W-:Y:S01]  /*8430*/  F2FP.BF16.F32.PACK_AB R7, R2, R0 ;  /* 0x000000000207723e */ /* 0x000fe200000010ff */
[----:B------:R-:W-:Y:S01]  /*8440*/  FFMA R10, R49, R55, R10 ;  /* 0x00000037310a7223 */ /* 0x000fe2000000000a */
[C---:B------:R-:W-:Y:S01]  /*8450*/  FMUL R15, R47.reuse, R15 ;  /* 0x0000000f2f0f7220 */ /* 0x040fe20000400000 */
[C---:B------:R-:W-:Y:S01]  /*8460*/  FMUL R12, R47.reuse, R16 ;  /* 0x000000102f0c7220 */ /* 0x040fe20000400000 */
[----:B------:R-:W-:Y:S01]  /*8470*/  FMUL R13, R47, R17 ;  /* 0x000000112f0d7220 */ /* 0x000fe20000400000 */
[----:B------:R1:W-:Y:S01]  /*8480*/  STS.128 [R100+0x6000], R4 ;  /* 0x0060000464007388 */ /* 0x0003e20000000c00 */
[----:B------:R-:W-:Y:S01]  /*8490*/  LOP3.LUT R69, R71, 0xffff0000, RZ, 0xc0, !PT ;  /* 0xffff000047457812 */ /* 0x000fe200078ec0ff */
[C---:B------:R-:W-:Y:S01]  /*84a0*/  FFMA R11, R49.reuse, R56, R11 ;  /* 0x00000038310b7223 */ /* 0x040fe2000000000b */
[----:B------:R-:W-:Y:S01]  /*84b0*/  SHF.L.U32 R70, R76, 0x10, RZ ;  /* 0x000000104c467819 */ /* 0x000fe200000006ff */
[C---:B------:R-:W-:Y:S01]  /*84c0*/  FFMA R15, R49.reuse, R57, R15 ;  /* 0x00000039310f7223 */ /* 0x040fe2000000000f */
[----:B------:R-:W-:Y:S01]  /*84d0*/  F2FP.BF16.F32.PACK_AB R8, R10, R3 ;  /* 0x000000030a08723e */ /* 0x000fe200000010ff */
[C---:B------:R-:W-:Y:S01]  /*84e0*/  FFMA R12, R49.reuse, R58, R12 ;  /* 0x0000003a310c7223 */ /* 0x040fe2000000000c */
[----:B------:R-:W-:Y:S01]  /*84f0*/  FFMA R13, R49, R59, R13 ;  /* 0x0000003b310d7223 */ /* 0x000fe2000000000d */
[C---:B------:R-:W-:Y:S01]  /*8500*/  FMUL R14, R47.reuse, R18 ;  /* 0x000000122f0e7220 */ /* 0x040fe20000400000 */
[C---:B------:R-:W-:Y:S01]  /*8510*/  FMUL R19, R47.reuse, R19 ;  /* 0x000000132f137220 */ /* 0x040fe20000400000 */
[C---:B------:R-:W-:Y:S01]  /*8520*/  FMUL R16, R47.reuse, R20 ;  /* 0x000000142f107220 */ /* 0x040fe20000400000 */
[----:B------:R-:W-:Y:S01]  /*8530*/  FMUL R17, R47, R21 ;  /* 0x000000152f117220 */ /* 0x000fe20000400000 */
[----:B------:R-:W-:Y:S01]  /*8540*/  FFMA R14, R49, R60, R14 ;  /* 0x0000003c310e7223 */ /* 0x000fe2000000000e */
        /* <DEDUP_REMOVED lines=9> */
[----:B------:R-:W-:Y:S01]  /*85e0*/  F2FP.BF16.F32.PACK_AB R9, R15, R11 ;  /* 0x0000000b0f09723e */ /* 0x000fe200000010ff */
[----:B------:R-:W-:Y:S01]  /*85f0*/  FFMA R23, R49, R65, R23 ;  /* 0x0000004131177223 */ /* 0x000fe20000000017 */
[----:B------:R-:W-:Y:S01]  /*8600*/  FMUL R27, R47, R27 ;  /* 0x0000001b2f1b7220 */ /* 0x000fe20000400000 */
[----:B------:R-:W-:Y:S01]  /*8610*/  F2FP.BF16.F32.PACK_AB R10, R13, R12 ;  /* 0x0000000c0d0a723e */ /* 0x000fe200000010ff */
[----:B------:R-:W-:Y:S01]  /*8620*/  FFMA R20, R49, R66, R20 ;  /* 0x0000004231147223 */ /* 0x000fe20000000014 */
[----:B------:R-:W-:Y:S01]  /*8630*/  F2FP.BF16.F32.PACK_AB R11, R19, R14 ;  /* 0x0000000e130b723e */ /* 0x000fe200000010ff */
[----:B------:R-:W-:Y:S01]  /*8640*/  FMUL R24, R47, R28 ;  /* 0x0000001c2f187220 */ /* 0x000fe20000400000 */
[----:B------:R-:W-:Y:S01]  /*8650*/  LOP3.LUT R71, R76, 0xffff0000, RZ, 0xc0, !PT ;  /* 0xffff00004c477812 */ /* 0x000fe200078ec0ff */
[----:B------:R-:W-:Y:S01]  /*8660*/  FFMA R21, R49, R67, R21 ;  /* 0x0000004331157223 */ /* 0x000fe20000000015 */
[----:B------:R-:W-:Y:S01]  /*8670*/  SHF.L.U32 R72, R77, 0x10, RZ ;  /* 0x000000104d487819 */ /* 0x000fe200000006ff */
[----:B------:R1:W-:Y:S01]  /*8680*/  STS.128 [R99+0x6010], R8 ;  /* 0x0060100863007388 */ /* 0x0003e20000000c00 */
[----:B------:R-:W-:Y:S01]  /*8690*/  FMUL R25, R47, R29 ;  /* 0x0000001d2f197220 */ /* 0x000fe20000400000 */
[----:B------:R-:W-:Y:S01]  /*86a0*/  FFMA R22, R49, R68, R22 ;  /* 0x0000004431167223 */ /* 0x000fe20000000016 */
[----:B------:R-:W-:Y:S01]  /*86b0*/  LOP3.LUT R73, R77, 0xffff0000, RZ, 0xc0, !PT ;  /* 0xffff00004d497812 */ /* 0x000fe200078ec0ff */
[----:B------:R-:W-:Y:S01]  /*86c0*/  FMUL R26, R47, R30 ;  /* 0x0000001e2f1a7220 */ /* 0x000fe20000400000 */
[----:B------:R-:W-:Y:S01]  /*86d0*/  FFMA R27, R49, R69, R27 ;  /* 0x00000045311b7223 */ /* 0x000fe2000000001b */
[C---:B------:R-:W-:Y:S01]  /*86e0*/  SHF.L.U32 R74, R78.reuse, 0x10, RZ ;  /* 0x000000104e4a7819 */ /* 0x040fe200000006ff */
[----:B------:R-:W-:Y:S01]  /*86f0*/  FMUL R31, R47, R31 ;  /* 0x0000001f2f1f7220 */ /* 0x000fe20000400000 */
[----:B------:R-:W-:Y:S01]  /*8700*/  FFMA R24, R49, R70, R24 ;  /* 0x0000004631187223 */ /* 0x000fe20000000018 */
[----:B------:R-:W-:Y:S01]  /*8710*/  LOP3.LUT R75, R78, 0xffff0000, RZ, 0xc0, !PT ;  /* 0xffff00004e4b7812 */ /* 0x000fe200078ec0ff */
[----:B------:R-:W-:Y:S01]  /*8720*/  FMUL R28, R47, R32 ;  /* 0x000000202f1c7220 */ /* 0x000fe20000400000 */
[----:B------:R-:W-:Y:S01]  /*8730*/  FFMA R25, R49, R71, R25 ;  /* 0x0000004731197223 */ /* 0x000fe20000000019 */
[----:B------:R-:W-:Y:S01]  /*8740*/  SHF.L.U32 R76, R79, 0x10, RZ ;  /* 0x000000104f4c7819 */ /* 0x000fe200000006ff */
[----:B------:R-:W-:Y:S01]  /*8750*/  FMUL R29, R47, R33 ;  /* 0x000000212f1d7220 */ /* 0x000fe20000400000 */
[----:B------:R-:W-:Y:S01]  /*8760*/  F2FP.BF16.F32.PACK_AB R16, R17, R16 ;  /* 0x000000101110723e */ /* 0x000fe200000010ff */
[----:B------:R-:W-:Y:S01]  /*8770*/  FFMA R26, R49, R72, R26 ;  /* 0x00000048311a7223 */ /* 0x000fe2000000001a */
[----:B------:R-:W-:Y:S01]  /*8780*/  LOP3.LUT R77, R79, 0xffff0000, RZ, 0xc0, !PT ;  /* 0xffff00004f4d7812 */ /* 0x000fe200078ec0ff */
        /* <DEDUP_REMOVED lines=33> */
.L_x_126:
[----:B------:R-:W-:Y:S05]  /*89a0*/  BSYNC.RECONVERGENT B0 ;  /* 0x0000000000007941 */ /* 0x000fea0003800200 */
.L_x_125:
[----:B------:R-:W-:Y:S01]  /*89b0*/  BAR.SYNC.DEFER_BLOCKING 0x1, 0x80 ;  /* 0x0042000000007b1d */ /* 0x000fe20000010000 */
[----:B------:R-:W-:Y:S01]  /*89c0*/  UISETP.NE.AND UP0, UPT, UR49, -0x4, UPT ;  /* 0xfffffffc3100788c */ /* 0x000fe2000bf05270 */
[----:B------:R-:W-:Y:S08]  /*89d0*/  IADD3 R45, PT, PT, R45, 0x1, RZ ;  /* 0x000000012d2d7810 */ /* 0x000ff00007ffe0ff */
[----:B------:R-:W-:Y:S05]  /*89e0*/  BRA.U !UP0, `(.L_x_127) ;  /* 0x0000000108287547 */ /* 0x000fea000b800000 */
[----:B------:R-:W-:Y:S01]  /*89f0*/  ISETP.NE.AND P0, PT, R107, RZ, PT ;  /* 0x000000ff6b00720c */ /* 0x000fe20003f05270 */
[----:B------:R-:W-:Y:S01]  /*8a00*/  IMAD.U32 R2, RZ, RZ, UR51 ;  /* 0x00000033ff027e24 */ /* 0x000fe2000f8e00ff */
[----:B------:R-:W-:Y:S01]  /*8a10*/  UIADD3 UR51, UPT, UPT, UR51, 0x1, URZ ;  /* 0x0000000133337890 */ /* 0x000fe2000fffe0ff */
[----:B------:R-:W-:Y:S03]  /*8a20*/  IMAD.U32 R0, RZ, RZ, UR37 ;  /* 0x00000025ff007e24 */ /* 0x000fe6000f8e00ff */
[----:B------:R-:W-:Y:S04]  /*8a30*/  UISETP.NE.AND UP0, UPT, UR51, 0x4, UPT ;  /* 0x000000043300788c */ /* 0x000fe8000bf05270 */
[----:B------:R-:W-:Y:S03]  /*8a40*/  USEL UR51, UR51, URZ, UP0 ;  /* 0x000000ff33337287 */ /* 0x000fe60008000000 */
[----:B------:R-:W-:Y:S05]  /*8a50*/  @P0 LEA R2, R2, UR48, 0x3 ;  /* 0x0000003002020c11 */ /* 0x000fea000f8e18ff */
[----:B------:R-:W-:Y:S05]  /*8a60*/  @P0 VIADD R2, R2, 0x80 ;  /* 0x0000008002020836 */ /* 0x000fea0000000000 */
[----:B------:R-:W-:Y:S04]  /*8a70*/  @P0 PRMT R0, R0, 0x654, R2 ;  /* 0x0000065400000816 */ /* 0x000fe80000000002 */
[----:B------:R2:W-:Y:S03]  /*8a80*/  @P0 SYNCS.ARRIVE.TRANS64.RED.A1T0 RZ, [R0+URZ], RZ ;  /* 0x000000ff00ff09a7 */ /* 0x0005e600081004ff */
.L_x_127:
[----:B------:R-:W-:Y:S01]  /*8a90*/  ISETP.NE.AND P2, PT, R103, RZ, PT ;  /* 0x000000ff6700720c */ /* 0x000fe20003f45270 */
[----:B------:R-:W-:Y:S01]  /*8aa0*/  UIADD3 UR49, UPT, UPT, UR49, 0x4, URZ ;  /* 0x0000000431317890 */ /* 0x000fe2000fffe0ff */
[----:B------:R-:W-:Y:S01]  /*8ab0*/  ISETP.NE.AND P0, PT, R105, 0x2, PT ;  /* 0x000000026900780c */ /* 0x000fe20003f05270 */
[----:B------:R-:W-:Y:S01]  /*8ac0*/  IMAD.IADD R14, R43, 0x1, R86 ;  /* 0x000000012b0e7824 */ /* 0x000fe200078e0256 */
[----:B------:R-:W-:Y:S01]  /*8ad0*/  ISETP.NE.AND P1, PT, R45, 0x4, PT ;  /* 0x000000042d00780c */ /* 0x000fe20003f25270 */
[----:B------:R-:W-:Y:S01]  /*8ae0*/  IMAD.IADD R15, R44, 0x1, R87 ;  /* 0x000000012c0f7824 */ /* 0x000fe200078e0257 */
[----:B------:R-:W-:Y:S02]  /*8af0*/  SEL R2, RZ, 0x1, P0 ;  /* 0x00000001ff027807 */ /* 0x000fe40000000000 */
[----:B--2---:R-:W-:Y:S02]  /*8b00*/  SEL R0, RZ, 0x1, P1 ;  /* 0x00000001ff007807 */ /* 0x004fe40000800000 */
[----:B------:R-:W-:Y:S02]  /*8b10*/  LOP3.LUT R95, R95, R2, RZ, 0x3c, !PT ;  /* 0x000000025f5f7212 */ /* 0x000fe400078e3cff */
[----:B------:R-:W-:Y:S02]  /*8b20*/  LOP3.LUT R96, R96, R0, RZ, 0x3c, !PT ;  /* 0x0000000060607212 */ /* 0x000fe400078e3cff */
[----:B------:R-:W-:Y:S02]  /*8b30*/  @P2 R2UR UR36, R94 ;  /* 0x000000005e2422ca */ /* 0x000fe400000e0000 */
[----:B------:R-:W-:Y:S02]  /*8b40*/  SEL R105, R105, RZ, P0 ;  /* 0x000000ff69697207 */ /* 0x000fe40000000000 */
[----:B------:R-:W-:Y:S01]  /*8b50*/  SEL R45, R45, RZ, P1 ;  /* 0x000000ff2d2d7207 */ /* 0x000fe20000800000 */
[----:B------:R-:W-:Y:S10]  /*8b60*/  @P2 BRA `(.L_x_128) ;  /* 0xffffffc000502947 */ /* 0x000ff4000383ffff */
[----:B------:R-:W-:-:S09]  /*8b70*/  UISETP.NE.AND UP0, UPT, UR50, URZ, UPT ;  /* 0x000000ff3200728c */ /* 0x000fd2000bf05270 */
[----:B------:R-:W-:Y:S05]  /*8b80*/  BRA.U !UP0, `(.L_x_129) ;  /* 0x0000000108487547 */ /* 0x000fea000b800000 */
[----:B------:R-:W2:Y:S02]  /*8b90*/  LDCU.64 UR4, c[0x0][0x890] ;  /* 0x00011200ff0477ac */ /* 0x000ea40008000a00 */
[----:B--2---:R-:W-:-:S04]  /*8ba0*/  UISETP.NE.U32.AND UP0, UPT, UR4, URZ, UPT ;  /* 0x000000ff0400728c */ /* 0x004fc8000bf05070 */
[----:B------:R-:W-:-:S09]  /*8bb0*/  UISETP.NE.AND.EX UP0, UPT, UR5, URZ, UPT, UP0 ;  /* 0x000000ff0500728c */ /* 0x000fd2000bf05300 */
[----:B------:R-:W-:Y:S05]  /*8bc0*/  BRA.U UP0, `(.L_x_130) ;  /* 0x00000001000c7547 */ /* 0x000fea000b800000 */
[----:B------:R-:W-:-:S13]  /*8bd0*/  FSETP.NEU.AND P0, PT, R49, RZ, PT ;  /* 0x000000ff3100720b */ /* 0x000fda0003f0d000 */
[----:B------:R-:W-:Y:S05]  /*8be0*/  @!P0 EXIT ;  /* 0x000000000000894d */ /* 0x000fea0003800000 */
[----:B------:R-:W-:Y:S05]  /*8bf0*/  BRA `(.L_x_129) ;  /* 0x00000000002c7947 */ /* 0x000fea0003800000 */
.L_x_130:
[----:B------:R-:W-:Y:S01]  /*8c00*/  ISETP.NE.AND P0, PT, R104, RZ, PT ;  /* 0x000000ff6800720c */ /* 0x000fe20003f05270 */
[----:B------:R-:W-:-:S12]  /*8c10*/  BSSY.RECONVERGENT B0, `(.L_x_129) ;  /* 0x0000009000007945 */ /* 0x000fd80003800200 */
[----:B------:R-:W-:Y:S05]  /*8c20*/  @P0 BRA `(.L_x_131) ;  /* 0x0000000000140947 */ /* 0x000fea0003800000 */
[----:B------:R-:W2:Y:S02]  /*8c30*/  LDCU.64 UR4, c[0x0][0x888] ;  /* 0x00011100ff0477ac */ /* 0x000ea40008000a00 */
[----:B--2---:R-:W-:-:S04]  /*8c40*/  ISETP.NE.U32.AND P0, PT, RZ, UR4, PT ;  /* 0x00000004ff007c0c */ /* 0x004fc8000bf05070 */
[----:B------:R-:W-:-:S13]  /*8c50*/  ISETP.NE.AND.EX P0, PT, RZ, UR5, PT, P0 ;  /* 0x00000005ff007c0c */ /* 0x000fda000bf05300 */
[----:B------:R-:W-:Y:S05]  /*8c60*/  @!P0 EXIT ;  /* 0x000000000000894d */ /* 0x000fea0003800000 */
[----:B------:R-:W-:Y:S05]  /*8c70*/  BRA `(.L_x_132) ;  /* 0x0000000000087947 */ /* 0x000fea0003800000 */
.L_x_131:
[----:B------:R-:W-:-:S13]  /*8c80*/  FSETP.NEU.AND P0, PT, R49, RZ, PT ;  /* 0x000000ff3100720b */ /* 0x000fda0003f0d000 */
[----:B------:R-:W-:Y:S05]  /*8c90*/  @!P0 EXIT ;  /* 0x000000000000894d */ /* 0x000fea0003800000 */
.L_x_132:
[----:B------:R-:W-:Y:S05]  /*8ca0*/  BSYNC.RECONVERGENT B0 ;  /* 0x0000000000007941 */ /* 0x000fea0003800200 */
.L_x_129:
[----:B------:R-:W-:Y:S01]  /*8cb0*/  ULEA UR4, UR51, UR48, 0x3 ;  /* 0x0000003033047291 */ /* 0x000fe2000f8e18ff */
[----:B------:R-:W-:-:S04]  /*8cc0*/  DEPBAR.LE SB0, 0x0 ;  /* 0x000080000000791a */ /* 0x000fc80000000000 */
[----:B------:R-:W-:-:S04]  /*8cd0*/  UIADD3 UR4, UPT, UPT, UR4, 0x80, URZ ;  /* 0x0000008004047890 */ /* 0x000fc8000fffe0ff */
[----:B------:R-:W-:-:S09]  /*8ce0*/  UPRMT UR4, UR37, 0x654, UR4 ;  /* 0x0000065425047896 */ /* 0x000fd20008000004 */
[----:B------:R-:W-:Y:S01]  /*8cf0*/  SYNCS.ARRIVE.TRANS64.RED.A1T0 RZ, [UR4], RZ ;  /* 0x000000ffffff79a7 */ /* 0x000fe20008100404 */
[----:B------:R-:W-:Y:S05]  /*8d00*/  EXIT ;  /* 0x000000000000794d */ /* 0x000fea0003800000 */
.L_x_19:
[----:B--2---:R2:W1:Y:S02]  /*8d10*/  SYNCS.PHASECHK.TRANS64.TRYWAIT P0, [R2+URZ+0x120], R3 ;  /* 0x00012003020075a7 */ /* 0x00446400080011ff */
[----:B-1----:R-:W-:Y:S05]  /*8d20*/  @!P0 NANOSLEEP.SYNCS 0x989680 ;  /* 0x009896800000895d */ /* 0x002fea0003900000 */
[----:B------:R-:W1:Y:S02]  /*8d30*/  @!P0 SYNCS.PHASECHK.TRANS64 P0, [R2+URZ+0x120], R3 ;  /* 0x00012003020085a7 */ /* 0x000e6400080010ff */
[----:B-1----:R-:W-:Y:S05]  /*8d40*/  @!P0 BRA `(.L_x_19) ;  /* 0xfffffffc00f08947 */ /* 0x002fea000383ffff */
[----:B------:R-:W-:Y:S05]  /*8d50*/  BRA `(.L_x_133) ;  /* 0xffffff8800307947 */ /* 0x000fea000383ffff */
.L_x_22:
[----:B-1----:R-:W-:-:S07]  /*8d60*/  MOV R2, UR33 ;  /* 0x0000002100027c02 */ /* 0x002fce0008000f00 */
.L_x_134:
[----:B-1----:R1:W2:Y:S02]  /*8d70*/  SYNCS.PHASECHK.TRANS64.TRYWAIT P0, [R2+URZ+0x30], R4 ;  /* 0x00003004020075a7 */ /* 0x0022a400080011ff */
[----:B--2---:R-:W-:Y:S05]  /*8d80*/  @!P0 NANOSLEEP.SYNCS 0x989680 ;  /* 0x009896800000895d */ /* 0x004fea0003900000 */
[----:B------:R-:W2:Y:S02]  /*8d90*/  @!P0 SYNCS.PHASECHK.TRANS64 P0, [R2+URZ+0x30], R4 ;  /* 0x00003004020085a7 */ /* 0x000ea400080010ff */
[----:B--2---:R-:W-:Y:S05]  /*8da0*/  @!P0 BRA `(.L_x_134) ;  /* 0xfffffffc00f08947 */ /* 0x004fea000383ffff */
[----:B------:R-:W-:Y:S05]  /*8db0*/  BRA `(.L_x_21) ;  /* 0xffffff8800807947 */ /* 0x000fea000383ffff */
.L_x_28:
[----:B-1----:R-:W-:-:S07]  /*8dc0*/  MOV R2, UR17 ;  /* 0x0000001100027c02 */ /* 0x002fce0008000f00 */
.L_x_135:
[----:B-1----:R1:W2:Y:S02]  /*8dd0*/  SYNCS.PHASECHK.TRANS64.TRYWAIT P0, [R2+URZ+0x30], R4 ;  /* 0x00003004020075a7 */ /* 0x0022a400080011ff */
[----:B--2---:R-:W-:Y:S05]  /*8de0*/  @!P0 NANOSLEEP.SYNCS 0x989680 ;  /* 0x009896800000895d */ /* 0x004fea0003900000 */
[----:B------:R-:W2:Y:S02]  /*8df0*/  @!P0 SYNCS.PHASECHK.TRANS64 P0, [R2+URZ+0x30], R4 ;  /* 0x00003004020085a7 */ /* 0x000ea400080010ff */
[----:B--2---:R-:W-:Y:S05]  /*8e00*/  @!P0 BRA `(.L_x_135) ;  /* 0xfffffffc00f08947 */ /* 0x004fea000383ffff */
[----:B------:R-:W-:Y:S05]  /*8e10*/  BRA `(.L_x_27) ;  /* 0xffffff8c00247947 */ /* 0x000fea000383ffff */
.L_x_32:
[----:B-1----:R1:W2:Y:S02]  /*8e20*/  SYNCS.PHASECHK.TRANS64.TRYWAIT P0, [R2+URZ+0xb0], R3 ;  /* 0x0000b003020075a7 */ /* 0x0022a400080011ff */
[----:B--2---:R-:W-:Y:S05]  /*8e30*/  @!P0 NANOSLEEP.SYNCS 0x989680 ;  /* 0x009896800000895d */ /* 0x004fea0003900000 */
[----:B------:R-:W2:Y:S02]  /*8e40*/  @!P0 SYNCS.PHASECHK.TRANS64 P0, [R2+URZ+0xb0], R3 ;  /* 0x0000b003020085a7 */ /* 0x000ea400080010ff */
[----:B--2---:R-:W-:Y:S05]  /*8e50*/  @!P0 BRA `(.L_x_32) ;  /* 0xfffffffc00f08947 */ /* 0x004fea000383ffff */
[----:B------:R-:W-:Y:S05]  /*8e60*/  BRA `(.L_x_136) ;  /* 0xffffff8c00b07947 */ /* 0x000fea000383ffff */
.L_x_36:
[----:B----4-:R-:W-:-:S07]  /*8e70*/  MOV R0, UR5 ;  /* 0x0000000500007c02 */ /* 0x010fce0008000f00 */
.L_x_137:
[----:B-1----:R1:W2:Y:S02]  /*8e80*/  SYNCS.PHASECHK.TRANS64.TRYWAIT P0, [R0+URZ], R2 ;  /* 0x00000002000075a7 */ /* 0x0022a400080011ff */
[----:B--2---:R-:W-:Y:S05]  /*8e90*/  @!P0 NANOSLEEP.SYNCS 0x989680 ;  /* 0x009896800000895d */ /* 0x004fea0003900000 */
[----:B------:R-:W2:Y:S02]  /*8ea0*/  @!P0 SYNCS.PHASECHK.TRANS64 P0, [R0+URZ], R2 ;  /* 0x00000002000085a7 */ /* 0x000ea400080010ff */
[----:B--2---:R-:W-:Y:S05]  /*8eb0*/  @!P0 BRA `(.L_x_137) ;  /* 0xfffffffc00f08947 */ /* 0x004fea000383ffff */
[----:B------:R-:W-:Y:S05]  /*8ec0*/  BRA `(.L_x_138) ;  /* 0xffffff9400207947 */ /* 0x000fea000383ffff */
.L_x_37:
[----:B----4-:R-:W-:-:S07]  /*8ed0*/  MOV R0, UR5 ;  /* 0x0000000500007c02 */ /* 0x010fce0008000f00 */
.L_x_139:
[----:B-1----:R1:W2:Y:S02]  /*8ee0*/  SYNCS.PHASECHK.TRANS64.TRYWAIT P0, [R0+URZ], R3 ;  /* 0x00000003000075a7 */ /* 0x0022a400080011ff */
[----:B--2---:R-:W-:Y:S05]  /*8ef0*/  @!P0 NANOSLEEP.SYNCS 0x989680 ;  /* 0x009896800000895d */ /* 0x004fea0003900000 */
[----:B------:R-:W2:Y:S02]  /*8f00*/  @!P0 SYNCS.PHASECHK.TRANS64 P0, [R0+URZ], R3 ;  /* 0x00000003000085a7 */ /* 0x000ea400080010ff */
[----:B--2---:R-:W-:Y:S05]  /*8f10*/  @!P0 BRA `(.L_x_139) ;  /* 0xfffffffc00f08947 */ /* 0x004fea000383ffff */
[----:B------:R-:W-:Y:S05]  /*8f20*/  BRA `(.L_x_140) ;  /* 0xffffff94002c7947 */ /* 0x000fea000383ffff */
.L_x_38:
[----:B----4-:R-:W-:-:S07]  /*8f30*/  MOV R0, UR5 ;  /* 0x0000000500007c02 */ /* 0x010fce0008000f00 */
.L_x_141:
[----:B-1----:R1:W2:Y:S02]  /*8f40*/  SYNCS.PHASECHK.TRANS64.TRYWAIT P0, [R0+URZ], R3 ;  /* 0x00000003000075a7 */ /* 0x0022a400080011ff */
[----:B--2---:R-:W-:Y:S05]  /*8f50*/  @!P0 NANOSLEEP.SYNCS 0x989680 ;  /* 0x009896800000895d */ /* 0x004fea0003900000 */
[----:B------:R-:W2:Y:S02]  /*8f60*/  @!P0 SYNCS.PHASECHK.TRANS64 P0, [R0+URZ], R3 ;  /* 0x00000003000085a7 */ /* 0x000ea400080010ff */
[----:B--2---:R-:W-:Y:S05]  /*8f70*/  @!P0 BRA `(.L_x_141) ;  /* 0xfffffffc00f08947 */ /* 0x004fea000383ffff */
[----:B------:R-:W-:Y:S05]  /*8f80*/  BRA `(.L_x_142) ;  /* 0xffffff9400387947 */ /* 0x000fea000383ffff */
.L_x_39:
[----:B----4-:R-:W-:-:S07]  /*8f90*/  MOV R0, UR5 ;  /* 0x0000000500007c02 */ /* 0x010fce0008000f00 */
.L_x_143:
[----:B-1----:R1:W2:Y:S02]  /*8fa0*/  SYNCS.PHASECHK.TRANS64.TRYWAIT P0, [R0+URZ], R3 ;  /* 0x00000003000075a7 */ /* 0x0022a400080011ff */
[----:B--2---:R-:W-:Y:S05]  /*8fb0*/  @!P0 NANOSLEEP.SYNCS 0x989680 ;  /* 0x009896800000895d */ /* 0x004fea0003900000 */
[----:B------:R-:W2:Y:S02]  /*8fc0*/  @!P0 SYNCS.PHASECHK.TRANS64 P0, [R0+URZ], R3 ;  /* 0x00000003000085a7 */ /* 0x000ea400080010ff */
[----:B--2---:R-:W-:Y:S05]  /*8fd0*/  @!P0 BRA `(.L_x_143) ;  /* 0xfffffffc00f08947 */ /* 0x004fea000383ffff */
[----:B------:R-:W-:Y:S05]  /*8fe0*/  BRA `(.L_x_144) ;  /* 0xffffff9400447947 */ /* 0x000fea000383ffff */
.L_x_40:
[----:B----4-:R-:W-:-:S07]  /*8ff0*/  MOV R0, UR5 ;  /* 0x0000000500007c02 */ /* 0x010fce0008000f00 */
.L_x_145:
[----:B-1----:R1:W2:Y:S02]  /*9000*/  SYNCS.PHASECHK.TRANS64.TRYWAIT P0, [R0+URZ], R3 ;  /* 0x00000003000075a7 */ /* 0x0022a400080011ff */
[----:B--2---:R-:W-:Y:S05]  /*9010*/  @!P0 NANOSLEEP.SYNCS 0x989680 ;  /* 0x009896800000895d */ /* 0x004fea0003900000 */
[----:B------:R-:W2:Y:S02]  /*9020*/  @!P0 SYNCS.PHASECHK.TRANS64 P0, [R0+URZ], R3 ;  /* 0x00000003000085a7 */ /* 0x000ea400080010ff */
[----:B--2---:R-:W-:Y:S05]  /*9030*/  @!P0 BRA `(.L_x_145) ;  /* 0xfffffffc00f08947 */ /* 0x004fea000383ffff */
[----:B------:R-:W-:Y:S05]  /*9040*/  BRA `(.L_x_146) ;  /* 0xffffff9400507947 */ /* 0x000fea000383ffff */
.L_x_43:
[----:B-1----:R1:W2:Y:S02]  /*9050*/  SYNCS.PHASECHK.TRANS64.TRYWAIT P0, [R0+URZ+0x110], R4 ;  /* 0x00011004000075a7 */ /* 0x0022a400080011ff */
[----:B--2---:R-:W-:Y:S05]  /*9060*/  @!P0 NANOSLEEP.SYNCS 0x989680 ;  /* 0x009896800000895d */ /* 0x004fea0003900000 */
[----:B------:R-:W2:Y:S02]  /*9070*/  @!P0 SYNCS.PHASECHK.TRANS64 P0, [R0+URZ+0x110], R4 ;  /* 0x00011004000085a7 */ /* 0x000ea400080010ff */
[----:B--2---:R-:W-:Y:S05]  /*9080*/  @!P0 BRA `(.L_x_43) ;  /* 0xfffffffc00f08947 */ /* 0x004fea000383ffff */
[----:B------:R-:W-:Y:S05]  /*9090*/  BRA `(.L_x_147) ;  /* 0xffffff9400ac7947 */ /* 0x000fea000383ffff */
.L_x_44:
[----:B------:R-:W-:-:S07]  /*90a0*/  MOV R0, UR5 ;  /* 0x0000000500007c02 */ /* 0x000fce0008000f00 */
.L_x_148:
[----:B-1----:R1:W2:Y:S02]  /*90b0*/  SYNCS.PHASECHK.TRANS64.TRYWAIT P0, [R0+URZ+0xc0], R5 ;  /* 0x0000c005000075a7 */ /* 0x0022a400080011ff */
[----:B--2---:R-:W-:Y:S05]  /*90c0*/  @!P0 NANOSLEEP.SYNCS 0x989680 ;  /* 0x009896800000895d */ /* 0x004fea0003900000 */
[----:B------:R-:W2:Y:S02]  /*90d0*/  @!P0 SYNCS.PHASECHK.TRANS64 P0, [R0+URZ+0xc0], R5 ;  /* 0x0000c005000085a7 */ /* 0x000ea400080010ff */
[----:B--2---:R-:W-:Y:S05]  /*90e0*/  @!P0 BRA `(.L_x_148) ;  /* 0xfffffffc00f08947 */ /* 0x004fea000383ffff */
[----:B------:R-:W-:Y:S05]  /*90f0*/  BRA `(.L_x_149) ;  /* 0xffffff9400bc7947 */ /* 0x000fea000383ffff */
.L_x_45:
[----:B-1----:R1:W2:Y:S02]  /*9100*/  SYNCS.PHASECHK.TRANS64.TRYWAIT P1, [R0+URZ+0xb0], R4 ;  /* 0x0000b004000075a7 */ /* 0x0022a400080211ff */
[----:B--2---:R-:W-:Y:S05]  /*9110*/  @!P1 NANOSLEEP.SYNCS 0x989680 ;  /* 0x009896800000995d */ /* 0x004fea0003900000 */
[----:B------:R-:W2:Y:S02]  /*9120*/  @!P1 SYNCS.PHASECHK.TRANS64 P1, [R0+URZ+0xb0], R4 ;  /* 0x0000b004000095a7 */ /* 0x000ea400080210ff */
[----:B--2---:R-:W-:Y:S05]  /*9130*/  @!P1 BRA `(.L_x_45) ;  /* 0xfffffffc00f09947 */ /* 0x004fea000383ffff */
[----:B------:R-:W-:Y:S05]  /*9140*/  BRA `(.L_x_150) ;  /* 0xffffff9400ec7947 */ /* 0x000fea000383ffff */
.L_x_48:
[----:B------:R-:W-:-:S07]  /*9150*/  MOV R0, UR5 ;  /* 0x0000000500007c02 */ /* 0x000fce0008000f00 */
.L_x_151:
[----:B-1----:R1:W2:Y:S02]  /*9160*/  SYNCS.PHASECHK.TRANS64.TRYWAIT P0, [R0+URZ+0xc0], R2 ;  /* 0x0000c002000075a7 */ /* 0x0022a400080011ff */
[----:B--2---:R-:W-:Y:S05]  /*9170*/  @!P0 NANOSLEEP.SYNCS 0x989680 ;  /* 0x009896800000895d */ /* 0x004fea0003900000 */
[----:B------:R-:W2:Y:S02]  /*9180*/  @!P0 SYNCS.PHASECHK.TRANS64 P0, [R0+URZ+0xc0], R2 ;  /* 0x0000c002000085a7 */ /* 0x000ea400080010ff */
[----:B--2---:R-:W-:Y:S05]  /*9190*/  @!P0 BRA `(.L_x_151) ;  /* 0xfffffffc00f08947 */ /* 0x004fea000383ffff */
[----:B------:R-:W-:Y:S05]  /*91a0*/  BRA `(.L_x_47) ;  /* 0xffffff9800407947 */ /* 0x000fea000383ffff */
.L_x_55:
[----:B-1----:R1:W2:Y:S02]  /*91b0*/  SYNCS.PHASECHK.TRANS64.TRYWAIT P1, [R0+URZ+0xb0], R2 ;  /* 0x0000b002000075a7 */ /* 0x0022a400080211ff */
[----:B--2---:R-:W-:Y:S05]  /*91c0*/  @!P1 NANOSLEEP.SYNCS 0x989680 ;  /* 0x009896800000995d */ /* 0x004fea0003900000 */
[----:B------:R-:W2:Y:S02]  /*91d0*/  @!P1 SYNCS.PHASECHK.TRANS64 P1, [R0+URZ+0xb0], R2 ;  /* 0x0000b002000095a7 */ /* 0x000ea400080210ff */
[----:B--2---:R-:W-:Y:S05]  /*91e0*/  @!P1 BRA `(.L_x_55) ;  /* 0xfffffffc00f09947 */ /* 0x004fea000383ffff */
[----:B------:R-:W-:Y:S05]  /*91f0*/  BRA `(.L_x_152) ;  /* 0xffffff9c00a07947 */ /* 0x000fea000383ffff */
.L_x_56:
[----:B------:R-:W-:-:S07]  /*9200*/  MOV R2, UR8 ;  /* 0x0000000800027c02 */ /* 0x000fce0008000f00 */
.L_x_153:
[----:B-1----:R1:W2:Y:S02]  /*9210*/  SYNCS.PHASECHK.TRANS64.TRYWAIT P0, [R2+URZ+0xf0], R0 ;  /* 0x0000f000020075a7 */ /* 0x0022a400080011ff */
[----:B--2---:R-:W-:Y:S05]  /*9220*/  @!P0 NANOSLEEP.SYNCS 0x989680 ;  /* 0x009896800000895d */ /* 0x004fea0003900000 */
[----:B------:R-:W2:Y:S02]  /*9230*/  @!P0 SYNCS.PHASECHK.TRANS64 P0, [R2+URZ+0xf0], R0 ;  /* 0x0000f000020085a7 */ /* 0x000ea400080010ff */
[----:B--2---:R-:W-:Y:S05]  /*9240*/  @!P0 BRA `(.L_x_153) ;  /* 0xfffffffc00f08947 */ /* 0x004fea000383ffff */
[----:B------:R-:W-:Y:S05]  /*9250*/  BRA `(.L_x_154) ;  /* 0xffffff9c00d87947 */ /* 0x000fea000383ffff */
.L_x_59:
[----:B------:R-:W-:Y:S07]  /*9260*/  MOV R0, UR7 ;  /* 0x0000000700007c02 */ /* 0x000fee0008000f00 */
.L_x_155:
[----:B-1----:R1:W2:Y:S02]  /*9270*/  SYNCS.PHASECHK.TRANS64.TRYWAIT P0, [R0+URZ], R2 ;  /* 0x00000002000075a7 */ /* 0x0022a400080011ff */
[----:B--2---:R-:W-:Y:S05]  /*9280*/  @!P0 NANOSLEEP.SYNCS 0x989680 ;  /* 0x009896800000895d */ /* 0x004fea0003900000 */
[----:B------:R-:W2:Y:S02]  /*9290*/  @!P0 SYNCS.PHASECHK.TRANS64 P0, [R0+URZ], R2 ;  /* 0x00000002000085a7 */ /* 0x000ea400080010ff */
[----:B--2---:R-:W-:Y:S05]  /*92a0*/  @!P0 BRA `(.L_x_155) ;  /* 0xfffffffc00f08947 */ /* 0x004fea000383ffff */
[----:B------:R-:W-:Y:S05]  /*92b0*/  BRA `(.L_x_58) ;  /* 0xffffff9c00f47947 */ /* 0x000fea000383ffff */
.L_x_62:
[----:B------:R-:W-:-:S07]  /*92c0*/  MOV R0, UR5 ;  /* 0x0000000500007c02 */ /* 0x000fce0008000f00 */
.L_x_156:
[----:B--2---:R2:W3:Y:S02]  /*92d0*/  SYNCS.PHASECHK.TRANS64.TRYWAIT P0, [R0+URZ], R2 ;  /* 0x00000002000075a7 */ /* 0x0044e400080011ff */
[----:B---3--:R-:W-:Y:S05]  /*92e0*/  @!P0 NANOSLEEP.SYNCS 0x989680 ;  /* 0x009896800000895d */ /* 0x008fea0003900000 */
[----:B------:R-:W3:Y:S02]  /*92f0*/  @!P0 SYNCS.PHASECHK.TRANS64 P0, [R0+URZ], R2 ;  /* 0x00000002000085a7 */ /* 0x000ee400080010ff */
[----:B---3--:R-:W-:Y:S05]  /*9300*/  @!P0 BRA `(.L_x_156) ;  /* 0xfffffffc00f08947 */ /* 0x008fea000383ffff */
[----:B------:R-:W-:Y:S05]  /*9310*/  BRA `(.L_x_157) ;  /* 0xffffffa000a87947 */ /* 0x000fea000383ffff */
.L_x_63:
[----:B------:R-:W-:-:S07]  /*9320*/  MOV R0, UR5 ;  /* 0x0000000500007c02 */ /* 0x000fce0008000f00 */
.L_x_158:
[----:B-1----:R1:W2:Y:S02]  /*9330*/  SYNCS.PHASECHK.TRANS64.TRYWAIT P0, [R0+URZ], R3 ;  /* 0x00000003000075a7 */ /* 0x0022a400080011ff */
[----:B--2---:R-:W-:Y:S05]  /*9340*/  @!P0 NANOSLEEP.SYNCS 0x989680 ;  /* 0x009896800000895d */ /* 0x004fea0003900000 */
[----:B------:R-:W2:Y:S02]  /*9350*/  @!P0 SYNCS.PHASECHK.TRANS64 P0, [R0+URZ], R3 ;  /* 0x00000003000085a7 */ /* 0x000ea400080010ff */
[----:B--2---:R-:W-:Y:S05]  /*9360*/  @!P0 BRA `(.L_x_158) ;  /* 0xfffffffc00f08947 */ /* 0x004fea000383ffff */
[----:B------:R-:W-:Y:S05]  /*9370*/  BRA `(.L_x_159) ;  /* 0xffffffa000b47947 */ /* 0x000fea000383ffff */
.L_x_64:
[----:B------:R-:W-:-:S07]  /*9380*/  MOV R0, UR5 ;  /* 0x0000000500007c02 */ /* 0x000fce0008000f00 */
.L_x_160:
[----:B-1----:R1:W2:Y:S02]  /*9390*/  SYNCS.PHASECHK.TRANS64.TRYWAIT P0, [R0+URZ], R3 ;  /* 0x00000003000075a7 */ /* 0x0022a400080011ff */
[----:B--2---:R-:W-:Y:S05]  /*93a0*/  @!P0 NANOSLEEP.SYNCS 0x989680 ;  /* 0x009896800000895d */ /* 0x004fea0003900000 */
[----:B------:R-:W2:Y:S02]  /*93b0*/  @!P0 SYNCS.PHASECHK.TRANS64 P0, [R0+URZ], R3 ;  /* 0x00000003000085a7 */ /* 0x000ea400080010ff */
[----:B--2---:R-:W-:Y:S05]  /*93c0*/  @!P0 BRA `(.L_x_160) ;  /* 0xfffffffc00f08947 */ /* 0x004fea000383ffff */
[----:B------:R-:W-:Y:S05]  /*93d0*/  BRA `(.L_x_161) ;  /* 0xffffffa000c07947 */ /* 0x000fea000383ffff */
.L_x_65:
[----:B-1----:R-:W-:-:S07]  /*93e0*/  MOV R0, UR7 ;  /* 0x0000000700007c02 */ /* 0x002fce0008000f00 */
.L_x_162:
[----:B-1----:R1:W2:Y:S02]  /*93f0*/  SYNCS.PHASECHK.TRANS64.TRYWAIT P0, [R0+URZ], R2 ;  /* 0x00000002000075a7 */ /* 0x0022a400080011ff */
[----:B--2---:R-:W-:Y:S05]  /*9400*/  @!P0 NANOSLEEP.SYNCS 0x989680 ;  /* 0x009896800000895d */ /* 0x004fea0003900000 */
[----:B------:R-:W2:Y:S02]  /*9410*/  @!P0 SYNCS.PHASECHK.TRANS64 P0, [R0+URZ], R2 ;  /* 0x00000002000085a7 */ /* 0x000ea400080010ff */
[----:B--2---:R-:W-:Y:S05]  /*9420*/  @!P0 BRA `(.L_x_162) ;  /* 0xfffffffc00f08947 */ /* 0x004fea000383ffff */
[----:B------:R-:W-:Y:S05]  /*9430*/  BRA `(.L_x_163) ;  /* 0xffffffa000cc7947 */ /* 0x000fea000383ffff */
.L_x_70:
[----:B--2---:R2:W3:Y:S02]  /*9440*/  SYNCS.PHASECHK.TRANS64.TRYWAIT P0, [R0+URZ+0xb0], R2 ;  /* 0x0000b002000075a7 */ /* 0x0044e400080011ff */
[----:B---3--:R-:W-:Y:S05]  /*9450*/  @!P0 NANOSLEEP.SYNCS 0x989680 ;  /* 0x009896800000895d */ /* 0x008fea0003900000 */
[----:B------:R-:W3:Y:S02]  /*9460*/  @!P0 SYNCS.PHASECHK.TRANS64 P0, [R0+URZ+0xb0], R2 ;  /* 0x0000b002000085a7 */ /* 0x000ee400080010ff */
[----:B---3--:R-:W-:Y:S05]  /*9470*/  @!P0 BRA `(.L_x_70) ;  /* 0xfffffffc00f08947 */ /* 0x008fea000383ffff */
[----:B------:R-:W-:Y:S05]  /*9480*/  BRA `(.L_x_164) ;  /* 0xffffffa400d87947 */ /* 0x000fea000383ffff */
.L_x_73:
[----:B------:R-:W-:Y:S07]  /*9490*/  MOV R0, UR7 ;  /* 0x0000000700007c02 */ /* 0x000fee0008000f00 */
.L_x_165:
[----:B--2---:R2:W3:Y:S02]  /*94a0*/  SYNCS.PHASECHK.TRANS64.TRYWAIT P0, [R0+URZ+0xa8], R2 ;  /* 0x0000a802000075a7 */ /* 0x0044e400080011ff */
[----:B---3--:R-:W-:Y:S05]  /*94b0*/  @!P0 NANOSLEEP.SYNCS 0x989680 ;  /* 0x009896800000895d */ /* 0x008fea0003900000 */
[----:B------:R-:W3:Y:S02]  /*94c0*/  @!P0 SYNCS.PHASECHK.TRANS64 P0, [R0+URZ+0xa8], R2 ;  /* 0x0000a802000085a7 */ /* 0x000ee400080010ff */
[----:B---3--:R-:W-:Y:S05]  /*94d0*/  @!P0 BRA `(.L_x_165) ;  /* 0xfffffffc00f08947 */ /* 0x008fea000383ffff */
[----:B------:R-:W-:Y:S05]  /*94e0*/  BRA `(.L_x_72) ;  /* 0xffffffa800b87947 */ /* 0x000fea000383ffff */
.L_x_76:
[----:B------:R-:W-:Y:S07]  /*94f0*/  MOV R0, UR7 ;  /* 0x0000000700007c02 */ /* 0x000fee0008000f00 */
.L_x_166:
[----:B-1----:R1:W2:Y:S02]  /*9500*/  SYNCS.PHASECHK.TRANS64.TRYWAIT P0, [R0+URZ+0x80], R14 ;  /* 0x0000800e000075a7 */ /* 0x0022a400080011ff */
[----:B--2---:R-:W-:Y:S05]  /*9510*/  @!P0 NANOSLEEP.SYNCS 0x989680 ;  /* 0x009896800000895d */ /* 0x004fea0003900000 */
[----:B------:R-:W2:Y:S02]  /*9520*/  @!P0 SYNCS.PHASECHK.TRANS64 P0, [R0+URZ+0x80], R14 ;  /* 0x0000800e000085a7 */ /* 0x000ea400080010ff */
[----:B--2---:R-:W-:Y:S05]  /*9530*/  @!P0 BRA `(.L_x_166) ;  /* 0xfffffffc00f08947 */ /* 0x004fea000383ffff */
[----:B------:R-:W-:Y:S05]  /*9540*/  BRA `(.L_x_167) ;  /* 0xffffffac00307947 */ /* 0x000fea000383ffff */
.L_x_77:
[----:B------:R-:W-:Y:S07]  /*9550*/  MOV R0, UR7 ;  /* 0x0000000700007c02 */ /* 0x000fee0008000f00 */
.L_x_168:
[----:B-1----:R1:W2:Y:S02]  /*9560*/  SYNCS.PHASECHK.TRANS64.TRYWAIT P0, [R0+URZ+0x88], R14 ;  /* 0x0000880e000075a7 */ /* 0x0022a400080011ff */
[----:B--2---:R-:W-:Y:S05]  /*9570*/  @!P0 NANOSLEEP.SYNCS 0x989680 ;  /* 0x009896800000895d */ /* 0x004fea0003900000 */
[----:B------:R-:W2:Y:S02]  /*9580*/  @!P0 SYNCS.PHASECHK.TRANS64 P0, [R0+URZ+0x88], R14 ;  /* 0x0000880e000085a7 */ /* 0x000ea400080010ff */
[----:B--2---:R-:W-:Y:S05]  /*9590*/  @!P0 BRA `(.L_x_168) ;  /* 0xfffffffc00f08947 */ /* 0x004fea000383ffff */
[----:B------:R-:W-:Y:S05]  /*95a0*/  BRA `(.L_x_169) ;  /* 0xffffffac00687947 */ /* 0x000fea000383ffff */
.L_x_78:
[----:B------:R-:W-:Y:S07]  /*95b0*/  MOV R0, UR7 ;  /* 0x0000000700007c02 */ /* 0x000fee0008000f00 */
.L_x_170:
[----:B-1----:R1:W2:Y:S02]  /*95c0*/  SYNCS.PHASECHK.TRANS64.TRYWAIT P0, [R0+URZ+0x90], R14 ;  /* 0x0000900e000075a7 */ /* 0x0022a400080011ff */
[----:B--2---:R-:W-:Y:S05]  /*95d0*/  @!P0 NANOSLEEP.SYNCS 0x989680 ;  /* 0x009896800000895d */ /* 0x004fea0003900000 */
[----:B------:R-:W2:Y:S02]  /*95e0*/  @!P0 SYNCS.PHASECHK.TRANS64 P0, [R0+URZ+0x90], R14 ;  /* 0x0000900e000085a7 */ /* 0x000ea400080010ff */
[----:B--2---:R-:W-:Y:S05]  /*95f0*/  @!P0 BRA `(.L_x_170) ;  /* 0xfffffffc00f08947 */ /* 0x004fea000383ffff */
[----:B------:R-:W-:Y:S05]  /*9600*/  BRA `(.L_x_171) ;  /* 0xffffffac00ac7947 */ /* 0x000fea000383ffff */
.L_x_79:
[----:B------:R-:W-:Y:S07]  /*9610*/  MOV R0, UR7 ;  /* 0x0000000700007c02 */ /* 0x000fee0008000f00 */
.L_x_172:
[----:B-1----:R1:W2:Y:S02]  /*9620*/  SYNCS.PHASECHK.TRANS64.TRYWAIT P0, [R0+URZ+0x98], R14 ;  /* 0x0000980e000075a7 */ /* 0x0022a400080011ff */
[----:B--2---:R-:W-:Y:S05]  /*9630*/  @!P0 NANOSLEEP.SYNCS 0x989680 ;  /* 0x009896800000895d */ /* 0x004fea0003900000 */
[----:B------:R-:W2:Y:S02]  /*9640*/  @!P0 SYNCS.PHASECHK.TRANS64 P0, [R0+URZ+0x98], R14 ;  /* 0x0000980e000085a7 */ /* 0x000ea400080010ff */
[----:B--2---:R-:W-:Y:S05]  /*9650*/  @!P0 BRA `(.L_x_172) ;  /* 0xfffffffc00f08947 */ /* 0x004fea000383ffff */
[----:B------:R-:W-:Y:S05]  /*9660*/  BRA `(.L_x_173) ;  /* 0xffffffb000307947 */ /* 0x000fea000383ffff */
.L_x_81:
[----:B------:R-:W-:-:S07]  /*9670*/  MOV R0, UR7 ;  /* 0x0000000700007c02 */ /* 0x000fce0008000f00 */
.L_x_174:
[----:B-1----:R1:W3:Y:S02]  /*9680*/  SYNCS.PHASECHK.TRANS64.TRYWAIT P0, [R0+URZ+0x80], R2 ;  /* 0x00008002000075a7 */ /* 0x0022e400080011ff */
[----:B---3--:R-:W-:Y:S05]  /*9690*/  @!P0 NANOSLEEP.SYNCS 0x989680 ;  /* 0x009896800000895d */ /* 0x008fea0003900000 */
[----:B------:R-:W3:Y:S02]  /*96a0*/  @!P0 SYNCS.PHASECHK.TRANS64 P0, [R0+URZ+0x80], R2 ;  /* 0x00008002000085a7 */ /* 0x000ee400080010ff */
[----:B---3--:R-:W-:Y:S05]  /*96b0*/  @!P0 BRA `(.L_x_174) ;  /* 0xfffffffc00f08947 */ /* 0x008fea000383ffff */
[----:B------:R-:W-:Y:S05]  /*96c0*/  BRA `(.L_x_175) ;  /* 0xffffffb000a07947 */ /* 0x000fea000383ffff */
.L_x_82:
[----:B-1----:R-:W-:-:S07]  /*96d0*/  MOV R0, UR7 ;  /* 0x0000000700007c02 */ /* 0x002fce0008000f00 */
.L_x_176:
[----:B-1----:R1:W3:Y:S02]  /*96e0*/  SYNCS.PHASECHK.TRANS64.TRYWAIT P0, [R0+URZ+0x88], R2 ;  /* 0x00008802000075a7 */ /* 0x0022e400080011ff */
[----:B---3--:R-:W-:Y:S05]  /*96f0*/  @!P0 NANOSLEEP.SYNCS 0x989680 ;  /* 0x009896800000895d */ /* 0x008fea0003900000 */
[----:B------:R-:W3:Y:S02]  /*9700*/  @!P0 SYNCS.PHASECHK.TRANS64 P0, [R0+URZ+0x88], R2 ;  /* 0x00008802000085a7 */ /* 0x000ee400080010ff */
[----:B---3--:R-:W-:Y:S05]  /*9710*/  @!P0 BRA `(.L_x_176) ;  /* 0xfffffffc00f08947 */ /* 0x008fea000383ffff */
[----:B------:R-:W-:Y:S05]  /*9720*/  BRA `(.L_x_177) ;  /* 0xffffffb000907947 */ /* 0x000fea000383ffff */
.L_x_83:
[----:B-1----:R-:W-:-:S07]  /*9730*/  MOV R0, UR7 ;  /* 0x0000000700007c02 */ /* 0x002fce0008000f00 */
.L_x_178:
[----:B-1----:R1:W3:Y:S02]  /*9740*/  SYNCS.PHASECHK.TRANS64.TRYWAIT P0, [R0+URZ+0x90], R2 ;  /* 0x00009002000075a7 */ /* 0x0022e400080011ff */
[----:B---3--:R-:W-:Y:S05]  /*9750*/  @!P0 NANOSLEEP.SYNCS 0x989680 ;  /* 0x009896800000895d */ /* 0x008fea0003900000 */
[----:B------:R-:W3:Y:S02]  /*9760*/  @!P0 SYNCS.PHASECHK.TRANS64 P0, [R0+URZ+0x90], R2 ;  /* 0x00009002000085a7 */ /* 0x000ee400080010ff */
[----:B---3--:R-:W-:Y:S05]  /*9770*/  @!P0 BRA `(.L_x_178) ;  /* 0xfffffffc00f08947 */ /* 0x008fea000383ffff */
[----:B------:R-:W-:Y:S05]  /*9780*/  BRA `(.L_x_179) ;  /* 0xffffffb000807947 */ /* 0x000fea000383ffff */
.L_x_85:
[----:B--2---:R2:W4:Y:S02]  /*9790*/  SYNCS.PHASECHK.TRANS64.TRYWAIT P0, [R0+URZ+0xb0], R2 ;  /* 0x0000b002000075a7 */ /* 0x00452400080011ff */
[----:B----4-:R-:W-:Y:S05]  /*97a0*/  @!P0 NANOSLEEP.SYNCS 0x989680 ;  /* 0x009896800000895d */ /* 0x010fea0003900000 */
[----:B------:R-:W4:Y:S02]  /*97b0*/  @!P0 SYNCS.PHASECHK.TRANS64 P0, [R0+URZ+0xb0], R2 ;  /* 0x0000b002000085a7 */ /* 0x000f2400080010ff */
[----:B----4-:R-:W-:Y:S05]  /*97c0*/  @!P0 BRA `(.L_x_85) ;  /* 0xfffffffc00f08947 */ /* 0x010fea000383ffff */
[----:B------:R-:W-:Y:S05]  /*97d0*/  BRA `(.L_x_180) ;  /* 0xffffffb400487947 */ /* 0x000fea000383ffff */
.L_x_96:
[----:B-1----:R-:W-:Y:S04]  /*97e0*/  MOV R2, UR48 ;  /* 0x0000003000027c02 */ /* 0x002fe80008000f00 */
[----:B------:R1:W3:Y:S03]  /*97f0*/  SYNCS.PHASECHK.TRANS64.TRYWAIT P1, [R2+URZ+0x60], R3 ;  /* 0x00006003020075a7 */ /* 0x0002e600080211ff */
[----:B---3--:R-:W-:Y:S05]  /*9800*/  @!P1 NANOSLEEP.SYNCS 0x989680 ;  /* 0x009896800000995d */ /* 0x008fea0003900000 */
[----:B------:R-:W3:Y:S02]  /*9810*/  @!P1 SYNCS.PHASECHK.TRANS64 P1, [R2+URZ+0x60], R3 ;  /* 0x00006003020095a7 */ /* 0x000ee400080210ff */
[----:B---3--:R-:W-:Y:S05]  /*9820*/  @!P1 BRA `(.L_x_96) ;  /* 0xfffffffc00ec9947 */ /* 0x008fea000383ffff */
[----:B------:R-:W-:Y:S05]  /*9830*/  BRA `(.L_x_95) ;  /* 0xffffffc000547947 */ /* 0x000fea000383ffff */
.L_x_98:
[----:B-1----:R1:W4:Y:S02]  /*9840*/  SYNCS.PHASECHK.TRANS64.TRYWAIT P0, [R64+URZ+0xd0], R0 ;  /* 0x0000d000400075a7 */ /* 0x00232400080011ff */
[----:B----4-:R-:W-:Y:S05]  /*9850*/  @!P0 NANOSLEEP.SYNCS 0x989680 ;  /* 0x009896800000895d */ /* 0x010fea0003900000 */
[----:B------:R-:W4:Y:S02]  /*9860*/  @!P0 SYNCS.PHASECHK.TRANS64 P0, [R64+URZ+0xd0], R0 ;  /* 0x0000d000400085a7 */ /* 0x000f2400080010ff */
[----:B----4-:R-:W-:Y:S05]  /*9870*/  @!P0 BRA `(.L_x_98) ;  /* 0xfffffffc00f08947 */ /* 0x010fea000383ffff */
[----:B------:R-:W-:Y:S05]  /*9880*/  BRA `(.L_x_97) ;  /* 0xffffffc0007c7947 */ /* 0x000fea000383ffff */
.L_x_107:
[----:B--2---:R2:W4:Y:S02]  /*9890*/  SYNCS.PHASECHK.TRANS64.TRYWAIT P0, [R2+URZ+0x60], R0 ;  /* 0x00006000020075a7 */ /* 0x00452400080011ff */
[----:B----4-:R-:W-:Y:S05]  /*98a0*/  @!P0 NANOSLEEP.SYNCS 0x989680 ;  /* 0x009896800000895d */ /* 0x010fea0003900000 */
[----:B------:R-:W4:Y:S02]  /*98b0*/  @!P0 SYNCS.PHASECHK.TRANS64 P0, [R2+URZ+0x60], R0 ;  /* 0x00006000020085a7 */ /* 0x000f2400080010ff */
[----:B----4-:R-:W-:Y:S05]  /*98c0*/  @!P0 BRA `(.L_x_107) ;  /* 0xfffffffc00f08947 */ /* 0x010fea000383ffff */
[----:B------:R-:W-:Y:S05]  /*98d0*/  BRA `(.L_x_106) ;  /* 0xffffffcc00587947 */ /* 0x000fea000383ffff */
.L_x_115:
[----:B--2---:R2:W4:Y:S02]  /*98e0*/  SYNCS.PHASECHK.TRANS64.TRYWAIT P0, [R0+URZ+0x60], R6 ;  /* 0x00006006000075a7 */ /* 0x00452400080011ff */
[----:B----4-:R-:W-:Y:S05]  /*98f0*/  @!P0 NANOSLEEP.SYNCS 0x989680 ;  /* 0x009896800000895d */ /* 0x010fea0003900000 */
[----:B------:R-:W4:Y:S02]  /*9900*/  @!P0 SYNCS.PHASECHK.TRANS64 P0, [R0+URZ+0x60], R6 ;  /* 0x00006006000085a7 */ /* 0x000f2400080010ff */
[----:B----4-:R-:W-:Y:S05]  /*9910*/  @!P0 BRA `(.L_x_115) ;  /* 0xfffffffc00f08947 */ /* 0x010fea000383ffff */
[----:B------:R-:W-:Y:S05]  /*9920*/  BRA `(.L_x_114) ;  /* 0xffffffd800587947 */ /* 0x000fea000383ffff */
.L_x_123:
[----:B--2---:R2:W4:Y:S02]  /*9930*/  SYNCS.PHASECHK.TRANS64.TRYWAIT P0, [R0+URZ+0x60], R5 ;  /* 0x00006005000075a7 */ /* 0x00452400080011ff */
[----:B----4-:R-:W-:Y:S05]  /*9940*/  @!P0 NANOSLEEP.SYNCS 0x989680 ;  /* 0x009896800000895d */ /* 0x010fea0003900000 */
[----:B------:R-:W4:Y:S02]  /*9950*/  @!P0 SYNCS.PHASECHK.TRANS64 P0, [R0+URZ+0x60], R5 ;  /* 0x00006005000085a7 */ /* 0x000f2400080010ff */
[----:B----4-:R-:W-:Y:S05]  /*9960*/  @!P0 BRA `(.L_x_123) ;  /* 0xfffffffc00f08947 */ /* 0x010fea000383ffff */
[----:B------:R-:W-:Y:S05]  /*9970*/  BRA `(.L_x_122) ;  /* 0xffffffe400587947 */ /* 0x000fea000383ffff */
        .weak           $__internal_0_$__cuda_sm10x_tcgen05_guardrail_trap_col_being_dealloced_not_returned_by_alloc
        .type           $__internal_0_$__cuda_sm10x_tcgen05_guardrail_trap_col_being_dealloced_not_returned_by_alloc,@function
        .size           $__internal_0_$__cuda_sm10x_tcgen05_guardrail_trap_col_being_dealloced_not_returned_by_alloc,($__internal_1_$__cuda_sm10x_tcgen05_guardrail_trap_phase_invalid_during_alloc - $__internal_0_$__cuda_sm10x_tcgen05_guardrail_trap_col_being_dealloced_not_returned_by_alloc)
$__internal_0_$__cuda_sm10x_tcgen05_guardrail_trap_col_being_dealloced_not_returned_by_alloc:
[----:B------:R-:W-:Y:S05]  /*9980*/  BPT.TRAP 0x1 ;  /* 0x000000040000795c */ /* 0x000fea0000300000 */
[----:B------:R-:W-:-:S04]  /*9990*/  HFMA2 R3, -RZ, RZ, 0, 0 ;  /* 0x00000000ff037431 */ /* 0x000fc800000001ff */
[----:B------:R-:W-:Y:S05]  /*99a0*/  RET.REL.NODEC R2 `(_ZN7cutlass13device_kernelINS_4gemm6kernel13GemmUniversalIN4cute5tupleIJiiiiEEENS1_10collective13CollectiveMmaINS1_35MainloopSm100TmaUmmaWarpSpecializedILi6ELi2ELi4ENS5_IJNS4_1CILi1EEESB_SB_EEEEENS5_IJNSA_ILi128EEESE_NSA_ILi32EEEEEENS_10bfloat16_tENS5_IJlSB_lEEESH_SI_NS4_8TiledMMAINS4_8MMA_AtomIJNS4_20SM100_MMA_F16BF16_SSISH_SH_fLi128ELi128ELNS4_4UMMA5MajorE0ELSN_0ELNSM_7ScaleInE0ELSO_0EEEEEENS4_6LayoutISC_NS5_IJNSA_ILi0EEESS_SS_EEEEENS5_IJNS4_10UnderscoreESV_SV_EEEEENS4_13SM90_TMA_LOADENS4_14ComposedLayoutINS4_7SwizzleILi2ELi4ELi3EEENS4_18smem_ptr_flag_bitsILi16EEENSR_INS5_IJNSA_ILi8EEESF_EEENS5_IJSF_SB_EEEEEEEvNS4_8identityESY_S18_vS19_EENS_8epilogue10collective18CollectiveEpilogueINS1B_23Sm100TmaWarpSpecializedILi4ELi2ELi32ELb1ELb0EEEJSG_NS5_IJNSR_ISE_SB_EENSR_ISF_SB_EEEEESH_SI_SH_SI_NS1B_6fusion15FusionCallbacksIS1F_NS1J_17LinearCombinationISH_fSH_fLNS_15FloatRoundStyleE2EEESG_S1I_JEEENS4_5SM1004TMEM4LOAD26SM100_TMEM_LOAD_32dp32b32xESY_S18_NS4_39AutoVectorizingCopyWithAssumedAlignmentILi128EEENS4_14SM90_TMA_STOREES18_S1U_S1U_EEEvvEEEEvNT_6ParamsE) ;  /* 0xffffff6402947950 */ /* 0x000fea0003c3ffff */
        .weak           $__internal_1_$__cuda_sm10x_tcgen05_guardrail_trap_phase_invalid_during_alloc
        .type           $__internal_1_$__cuda_sm10x_tcgen05_guardrail_trap_phase_invalid_during_alloc,@function
        .size           $__internal_1_$__cuda_sm10x_tcgen05_guardrail_trap_phase_invalid_during_alloc,($__internal_2_$__cuda_sm10x_tcgen05_guardrail_trap_unallocated_columns_being_dealloced - $__internal_1_$__cuda_sm10x_tcgen05_guardrail_trap_phase_invalid_during_alloc)
$__internal_1_$__cuda_sm10x_tcgen05_guardrail_trap_phase_invalid_during_alloc:
[----:B------:R-:W-:Y:S05]  /*99b0*/  BPT.TRAP 0x1 ;  /* 0x000000040000795c */ /* 0x000fea0000300000 */
[----:B------:R-:W-:-:S04]  /*99c0*/  MOV R3, 0x0 ;  /* 0x0000000000037802 */ /* 0x000fc80000000f00 */
[----:B------:R-:W-:Y:S05]  /*99d0*/  RET.REL.NODEC R2 `(_ZN7cutlass13device_kernelINS_4gemm6kernel13GemmUniversalIN4cute5tupleIJiiiiEEENS1_10collective13CollectiveMmaINS1_35MainloopSm100TmaUmmaWarpSpecializedILi6ELi2ELi4ENS5_IJNS4_1CILi1EEESB_SB_EEEEENS5_IJNSA_ILi128EEESE_NSA_ILi32EEEEEENS_10bfloat16_tENS5_IJlSB_lEEESH_SI_NS4_8TiledMMAINS4_8MMA_AtomIJNS4_20SM100_MMA_F16BF16_SSISH_SH_fLi128ELi128ELNS4_4UMMA5MajorE0ELSN_0ELNSM_7ScaleInE0ELSO_0EEEEEENS4_6LayoutISC_NS5_IJNSA_ILi0EEESS_SS_EEEEENS5_IJNS4_10UnderscoreESV_SV_EEEEENS4_13SM90_TMA_LOADENS4_14ComposedLayoutINS4_7SwizzleILi2ELi4ELi3EEENS4_18smem_ptr_flag_bitsILi16EEENSR_INS5_IJNSA_ILi8EEESF_EEENS5_IJSF_SB_EEEEEEEvNS4_8identityESY_S18_vS19_EENS_8epilogue10collective18CollectiveEpilogueINS1B_23Sm100TmaWarpSpecializedILi4ELi2ELi32ELb1ELb0EEEJSG_NS5_IJNSR_ISE_SB_EENSR_ISF_SB_EEEEESH_SI_SH_SI_NS1B_6fusion15FusionCallbacksIS1F_NS1J_17LinearCombinationISH_fSH_fLNS_15FloatRoundStyleE2EEESG_S1I_JEEENS4_5SM1004TMEM4LOAD26SM100_TMEM_LOAD_32dp32b32xESY_S18_NS4_39AutoVectorizingCopyWithAssumedAlignmentILi128EEENS4_14SM90_TMA_STOREES18_S1U_S1U_EEEvvEEEEvNT_6ParamsE) ;  /* 0xffffff6402887950 */ /* 0x000fea0003c3ffff */
        .weak           $__internal_2_$__cuda_sm10x_tcgen05_guardrail_trap_unallocated_columns_being_dealloced
        .type           $__internal_2_$__cuda_sm10x_tcgen05_guardrail_trap_unallocated_columns_being_dealloced,@function
        .size           $__internal_2_$__cuda_sm10x_tcgen05_guardrail_trap_unallocated_columns_being_dealloced,(.L_x_182 - $__internal_2_$__cuda_sm10x_tcgen05_guardrail_trap_unallocated_columns_being_dealloced)
$__internal_2_$__cuda_sm10x_tcgen05_guardrail_trap_unallocated_columns_being_dealloced:
[----:B------:R-:W-:Y:S05]  /*99e0*/  BPT.TRAP 0x1 ;  /* 0x000000040000795c */ /* 0x000fea0000300000 */
[----:B------:R-:W-:-:S04]  /*99f0*/  HFMA2 R3, -RZ, RZ, 0, 0 ;  /* 0x00000000ff037431 */ /* 0x000fc800000001ff */
[----:B------:R-:W-:Y:S05]  /*9a00*/  RET.REL.NODEC R2 `(_ZN7cutlass13device_kernelINS_4gemm6kernel13GemmUniversalIN4cute5tupleIJiiiiEEENS1_10collective13CollectiveMmaINS1_35MainloopSm100TmaUmmaWarpSpecializedILi6ELi2ELi4ENS5_IJNS4_1CILi1EEESB_SB_EEEEENS5_IJNSA_ILi128EEESE_NSA_ILi32EEEEEENS_10bfloat16_tENS5_IJlSB_lEEESH_SI_NS4_8TiledMMAINS4_8MMA_AtomIJNS4_20SM100_MMA_F16BF16_SSISH_SH_fLi128ELi128ELNS4_4UMMA5MajorE0ELSN_0ELNSM_7ScaleInE0ELSO_0EEEEEENS4_6LayoutISC_NS5_IJNSA_ILi0EEESS_SS_EEEEENS5_IJNS4_10UnderscoreESV_SV_EEEEENS4_13SM90_TMA_LOADENS4_14ComposedLayoutINS4_7SwizzleILi2ELi4ELi3EEENS4_18smem_ptr_flag_bitsILi16EEENSR_INS5_IJNSA_ILi8EEESF_EEENS5_IJSF_SB_EEEEEEEvNS4_8identityESY_S18_vS19_EENS_8epilogue10collective18CollectiveEpilogueINS1B_23Sm100TmaWarpSpecializedILi4ELi2ELi32ELb1ELb0EEEJSG_NS5_IJNSR_ISE_SB_EENSR_ISF_SB_EEEEESH_SI_SH_SI_NS1B_6fusion15FusionCallbacksIS1F_NS1J_17LinearCombinationISH_fSH_fLNS_15FloatRoundStyleE2EEESG_S1I_JEEENS4_5SM1004TMEM4LOAD26SM100_TMEM_LOAD_32dp32b32xESY_S18_NS4_39AutoVectorizingCopyWithAssumedAlignmentILi128EEENS4_14SM90_TMA_STOREES18_S1U_S1U_EEEvvEEEEvNT_6ParamsE) ;  /* 0xffffff64027c7950 */ /* 0x000fea0003c3ffff */
.L_x_181:
[----:B------:R-:W-:-:S00]  /*9a10*/  BRA `(.L_x_181) ;  /* 0xfffffffc00fc7947 */ /* 0x000fc0000383ffff */
[----:B------:R-:W-:-:S00]  /*9a20*/  NOP ;  /* 0x0000000000007918 */ /* 0x000fc00000000000 */
        /* <DEDUP_REMOVED lines=13> */
.L_x_182:


//--------------------- .nv.global.init           --------------------------
	.section	.nv.global.init,"aw",@progbits
.nv.global.init:
	.type		$str$27,@object
	.size		$str$27,($str$28 - $str$27)
$str$27:
        /*0000*/ 	.byte	0x28, 0x61, 0x64, 0x64, 0x72, 0x65, 0x73, 0x73, 0x20, 0x26, 0x20, 0x6d, 0x61, 0x73, 0x6b, 0x29
        /*0010*/ 	.byte	0x20, 0x3d, 0x3d, 0x20, 0x30, 0x00
	.type		$str$28,@object
	.size		$str$28,($str$26 - $str$28)
$str$28:
        /*0016*/ 	.byte	0x2f, 0x74, 0x6d, 0x70, 0x2f, 0x63, 0x75, 0x74, 0x6c, 0x61, 0x73, 0x73, 0x5f, 0x73, 0x77, 0x65
        /*0026*/ 	.byte	0x65, 0x70, 0x5f, 0x73, 0x72, 0x63, 0x2f, 0x69, 0x6e, 0x63, 0x6c, 0x75, 0x64, 0x65, 0x2f, 0x63
        /*0036*/ 	.byte	0x75, 0x74, 0x65, 0x2f, 0x70, 0x6f, 0x69, 0x6e, 0x74, 0x65, 0x72, 0x5f, 0x66, 0x6c, 0x61, 0x67
        /*0046*/ 	.byte	0x67, 0x65, 0x64, 0x2e, 0x68, 0x70, 0x70, 0x00
	.type		$str$26,@object
	.size		$str$26,($str$25 - $str$26)
$str$26:
        /*004e*/ 	.byte	0x2f, 0x74, 0x6d, 0x70, 0x2f, 0x63, 0x75, 0x74, 0x6c, 0x61, 0x73, 0x73, 0x5f, 0x73, 0x77, 0x65
        /*005e*/ 	.byte	0x65, 0x70, 0x5f, 0x73, 0x72, 0x63, 0x2f, 0x69, 0x6e, 0x63, 0x6c, 0x75, 0x64, 0x65, 0x2f, 0x63
        /*006e*/ 	.byte	0x75, 0x74, 0x65, 0x2f, 0x61, 0x74, 0x6f, 0x6d, 0x2f, 0x63, 0x6f, 0x70, 0x79, 0x5f, 0x74, 0x72
        /*007e*/ 	.byte	0x61, 0x69, 0x74, 0x73, 0x5f, 0x73, 0x6d, 0x31, 0x30, 0x30, 0x2e, 0x68, 0x70, 0x70, 0x00
	.type		$str$25,@object
	.size		$str$25,(__unnamed_1 - $str$25)
$str$25:
        /*008d*/ 	.byte	0x28, 0x28, 0x75, 0x69, 0x6e, 0x74, 0x33, 0x32, 0x5f, 0x74, 0x28, 0x74, 0x68, 0x72, 0x65, 0x61
        /*009d*/ 	.byte	0x64, 0x49, 0x64, 0x78, 0x2e, 0x78, 0x29, 0x20, 0x2f, 0x20, 0x33, 0x32, 0x29, 0x20, 0x25, 0x20
        /*00ad*/ 	.byte	0x34, 0x29, 0x20, 0x3d, 0x3d, 0x20, 0x28, 0x28, 0x28, 0x74, 0x6d, 0x65, 0x6d, 0x5f, 0x61, 0x64
        /*00bd*/ 	.byte	0x64, 0x72, 0x20, 0x3e, 0x3e, 0x20, 0x31, 0x36, 0x29, 0x20, 0x2f, 0x20, 0x33, 0x32, 0x29, 0x20
        /*00cd*/ 	.byte	0x25, 0x20, 0x34, 0x29, 0x00
	.type		__unnamed_1,@object
	.size		__unnamed_1,(__unnamed_2 - __unnamed_1)
__unnamed_1:
        /*00d2*/ 	.byte	0x61, 0x75, 0x74, 0x6f, 0x20, 0x63, 0x75, 0x74, 0x65, 0x3a, 0x3a, 0x61, 0x73, 0x5f, 0x70, 0x6f
        /* <DEDUP_REMOVED lines=24> */
        /*0262*/ 	.byte	0x34, 0x30, 0x39, 0x36, 0x3e, 0x3e, 0x3e, 0x3e, 0x5d, 0x00
	.type		__unnamed_2,@object
	.size		__unnamed_2,(.L_2 - __unnamed_2)
__unnamed_2:
        /* <DEDUP_REMOVED lines=42> */
        /*050c*/ 	.byte	0x3e, 0x3e, 0x5d, 0x00
.L_2:


//--------------------- .nv.shared._ZN7cutlass13device_kernelINS_4gemm6kernel13GemmUniversalIN4cute5tupleIJiiiiEEENS1_10collective13CollectiveMmaINS1_35MainloopSm100TmaUmmaWarpSpecializedILi6ELi2ELi4ENS5_IJNS4_1CILi1EEESB_SB_EEEEENS5_IJNSA_ILi128EEESE_NSA_ILi32EEEEEENS_10bfloat16_tENS5_IJlSB_lEEESH_SI_NS4_8TiledMMAINS4_8MMA_AtomIJNS4_20SM100_MMA_F16BF16_SSISH_SH_fLi128ELi128ELNS4_4UMMA5MajorE0ELSN_0ELNSM_7ScaleInE0ELSO_0EEEEEENS4_6LayoutISC_NS5_IJNSA_ILi0EEESS_SS_EEEEENS5_IJNS4_10UnderscoreESV_SV_EEEEENS4_13SM90_TMA_LOADENS4_14ComposedLayoutINS4_7SwizzleILi2ELi4ELi3EEENS4_18smem_ptr_flag_bitsILi16EEENSR_INS5_IJNSA_ILi8EEESF_EEENS5_IJSF_SB_EEEEEEEvNS4_8identityESY_S18_vS19_EENS_8epilogue10collective18CollectiveEpilogueINS1B_23Sm100TmaWarpSpecializedILi4ELi2ELi32ELb1ELb0EEEJSG_NS5_IJNSR_ISE_SB_EENSR_ISF_SB_EEEEESH_SI_SH_SI_NS1B_6fusion15FusionCallbacksIS1F_NS1J_17LinearCombinationISH_fSH_fLNS_15FloatRoundStyleE2EEESG_S1I_JEEENS4_5SM1004TMEM4LOAD26SM100_TMEM_LOAD_32dp32b32xESY_S18_NS4_39AutoVectorizingCopyWithAssumedAlignmentILi128EEENS4_14SM90_TMA_STOREES18_S1U_S1U_EEEvvEEEEvNT_6ParamsE --------------------------
	.section	.nv.shared._ZN7cutlass13device_kernelINS_4gemm6kernel13GemmUniversalIN4cute5tupleIJiiiiEEENS1_10collective13CollectiveMmaINS1_35MainloopSm100TmaUmmaWarpSpecializedILi6ELi2ELi4ENS5_IJNS4_1CILi1EEESB_SB_EEEEENS5_IJNSA_ILi128EEESE_NSA_ILi32EEEEEENS_10bfloat16_tENS5_IJlSB_lEEESH_SI_NS4_8TiledMMAINS4_8MMA_AtomIJNS4_20SM100_MMA_F16BF16_SSISH_SH_fLi128ELi128ELNS4_4UMMA5MajorE0ELSN_0ELNSM_7ScaleInE0ELSO_0EEEEEENS4_6LayoutISC_NS5_IJNSA_ILi0EEESS_SS_EEEEENS5_IJNS4_10UnderscoreESV_SV_EEEEENS4_13SM90_TMA_LOADENS4_14ComposedLayoutINS4_7SwizzleILi2ELi4ELi3EEENS4_18smem_ptr_flag_bitsILi16EEENSR_INS5_IJNSA_ILi8EEESF_EEENS5_IJSF_SB_EEEEEEEvNS4_8identityESY_S18_vS19_EENS_8epilogue10collective18CollectiveEpilogueINS1B_23Sm100TmaWarpSpecializedILi4ELi2ELi32ELb1ELb0EEEJSG_NS5_IJNSR_ISE_SB_EENSR_ISF_SB_EEEEESH_SI_SH_SI_NS1B_6fusion15FusionCallbacksIS1F_NS1J_17LinearCombinationISH_fSH_fLNS_15FloatRoundStyleE2EEESG_S1I_JEEENS4_5SM1004TMEM4LOAD26SM100_TMEM_LOAD_32dp32b32xESY_S18_NS4_39AutoVectorizingCopyWithAssumedAlignmentILi128EEENS4_14SM90_TMA_STOREES18_S1U_S1U_EEEvvEEEEvNT_6ParamsE,"aw",@nobits
	.sectionflags	@""
	.align	16
	.zero		1024


//--------------------- .nv.shared.reserved.0     --------------------------
	.section	.nv.shared.reserved.0,"aw",@nobits
	.weak		__nv_reservedSMEM_offset_0_alias
	.size		__nv_reservedSMEM_offset_0_alias, 0, 64
	.other		__nv_reservedSMEM_offset_0_alias,@"STO_CUDA_RESERVED_SHARED STV_DEFAULT"
__nv_reservedSMEM_offset_0_alias:
	.zero		0
.nv.shared.reserved.0:
	.zero		64
	.weak		__nv_reservedSMEM_tcgen05_partition
	.type		__nv_reservedSMEM_tcgen05_partition,@object
	.size		__nv_reservedSMEM_tcgen05_partition,(.L_0 - __nv_reservedSMEM_tcgen05_partition)
__nv_reservedSMEM_tcgen05_partition:
	.zero		32
.L_0:


//--------------------- .nv.global                --------------------------
	.section	.nv.global,"aw",@nobits
.nv.global:
	.type		_ZN40_INTERNAL_61b5d1ae_4_k_cu_5c745805_324684cute1_E,@object
	.size		_ZN40_INTERNAL_61b5d1ae_4_k_cu_5c745805_324684cute1_E,(_ZN40_INTERNAL_61b5d1ae_4_k_cu_5c745805_324684cuda3std3__45__cpo6cbeginE - _ZN40_INTERNAL_61b5d1ae_4_k_cu_5c745805_324684cute1_E)
_ZN40_INTERNAL_61b5d1ae_4_k_cu_5c745805_324684cute1_E:
	.zero		1
	.type		_ZN40_INTERNAL_61b5d1ae_4_k_cu_5c745805_324684cuda3std3__45__cpo6cbeginE,@object
	.size		_ZN40_INTERNAL_61b5d1ae_4_k_cu_5c745805_324684cuda3std3__45__cpo6cbeginE,(_ZN40_INTERNAL_61b5d1ae_4_k_cu_5c745805_324684cuda3std3__48in_placeE - _ZN40_INTERNAL_61b5d1ae_4_k_cu_5c745805_324684cuda3std3__45__cpo6cbeginE)
_ZN40_INTERNAL_61b5d1ae_4_k_cu_5c745805_324684cuda3std3__45__cpo6cbeginE:
	.zero		1
	.type		_ZN40_INTERNAL_61b5d1ae_4_k_cu_5c745805_324684cuda3std3__48in_placeE,@object
	.size		_ZN40_INTERNAL_61b5d1ae_4_k_cu_5c745805_324684cuda3std3__48in_placeE,(_ZN40_INTERNAL_61b5d1ae_4_k_cu_5c745805_324684cuda3std6ranges3__45__cpo9iter_moveE - _ZN40_INTERNAL_61b5d1ae_4_k_cu_5c745805_324684cuda3std3__48in_placeE)
_ZN40_INTERNAL_61b5d1ae_4_k_cu_5c745805_324684cuda3std3__48in_placeE:
	.zero		1
	.type		_ZN40_INTERNAL_61b5d1ae_4_k_cu_5c745805_324684cuda3std6ranges3__45__cpo9iter_moveE,@object
	.size		_ZN40_INTERNAL_61b5d1ae_4_k_cu_5c745805_324684cuda3std6ranges3__45__cpo9iter_moveE,(_ZN40_INTERNAL_61b5d1ae_4_k_cu_5c745805_324684cuda3std3__45__cpo5beginE - _ZN40_INTERNAL_61b5d1ae_4_k_cu_5c745805_324684cuda3std6ranges3__45__cpo9iter_moveE)
_ZN40_INTERNAL_61b5d1ae_4_k_cu_5c745805_324684cuda3std6ranges3__45__cpo9iter_moveE:
	.zero		1
	.type		_ZN40_INTERNAL_61b5d1ae_4_k_cu_5c745805_324684cuda3std3__45__cpo5beginE,@object
	.size		_ZN40_INTERNAL_61b5d1ae_4_k_cu_5c745805_324684cuda3std3__45__cpo5beginE,(_ZN40_INTERNAL_61b5d1ae_4_k_cu_5c745805_324684cuda3std3__442_GLOBAL__N__61b5d1ae_4_k_cu_5c745805_324686ignoreE - _ZN40_INTERNAL_61b5d1ae_4_k_cu_5c745805_324684cuda3std3__45__cpo5beginE)
_ZN40_INTERNAL_61b5d1ae_4_k_cu_5c745805_324684cuda3std3__45__cpo5beginE:
	.zero		1
	.type		_ZN40_INTERNAL_61b5d1ae_4_k_cu_5c745805_324684cuda3std3__442_GLOBAL__N__61b5d1ae_4_k_cu_5c745805_324686ignoreE,@object
	.size		_ZN40_INTERNAL_61b5d1ae_4_k_cu_5c745805_324684cuda3std3__442_GLOBAL__N__61b5d1ae_4_k_cu_5c745805_324686ignoreE,(_ZN40_INTERNAL_61b5d1ae_4_k_cu_5c745805_324684cute7productE - _ZN40_INTERNAL_61b5d1ae_4_k_cu_5c745805_324684cuda3std3__442_GLOBAL__N__61b5d1ae_4_k_cu_5c745805_324686ignoreE)
_ZN40_INTERNAL_61b5d1ae_4_k_cu_5c745805_324684cuda3std3__442_GLOBAL__N__61b5d1ae_4_k_cu_5c745805_324686ignoreE:
	.zero		1
	.type		_ZN40_INTERNAL_61b5d1ae_4_k_cu_5c745805_324684cute7productE,@object
	.size		_ZN40_INTERNAL_61b5d1ae_4_k_cu_5c745805_324684cute7productE,(_ZN40_INTERNAL_61b5d1ae_4_k_cu_5c745805_324684cuda3std3__45__cpo3endE - _ZN40_INTERNAL_61b5d1ae_4_k_cu_5c745805_324684cute7productE)
_ZN40_INTERNAL_61b5d1ae_4_k_cu_5c745805_324684cute7productE:
	.zero		1
	.type		_ZN40_INTERNAL_61b5d1ae_4_k_cu_5c745805_324684cuda3std3__45__cpo3endE,@object
	.size		_ZN40_INTERNAL_61b5d1ae_4_k_cu_5c745805_324684cuda3std3__45__cpo3endE,(_ZN40_INTERNAL_61b5d1ae_4_k_cu_5c745805_324684cuda3std3__419piecewise_constructE - _ZN40_INTERNAL_61b5d1ae_4_k_cu_5c745805_324684cuda3std3__45__cpo3endE)
_ZN40_INTERNAL_61b5d1ae_4_k_cu_5c745805_324684cuda3std3__45__cpo3endE:
	.zero		1
	.type		_ZN40_INTERNAL_61b5d1ae_4_k_cu_5c745805_324684cuda3std3__419piecewise_constructE,@object
	.size		_ZN40_INTERNAL_61b5d1ae_4_k_cu_5c745805_324684cuda3std3__419piecewise_constructE,(_ZN40_INTERNAL_61b5d1ae_4_k_cu_5c745805_324684cuda3std3__45__cpo4cendE - _ZN40_INTERNAL_61b5d1ae_4_k_cu_5c745805_324684cuda3std3__419piecewise_constructE)
_ZN40_INTERNAL_61b5d1ae_4_k_cu_5c745805_324684cuda3std3__419piecewise_constructE:
	.zero		1
	.type		_ZN40_INTERNAL_61b5d1ae_4_k_cu_5c745805_324684cuda3std3__45__cpo4cendE,@object
	.size		_ZN40_INTERNAL_61b5d1ae_4_k_cu_5c745805_324684cuda3std3__45__cpo4cendE,(_ZN40_INTERNAL_61b5d1ae_4_k_cu_5c745805_324684cuda3std6ranges3__45__cpo4swapE - _ZN40_INTERNAL_61b5d1ae_4_k_cu_5c745805_324684cuda3std3__45__cpo4cendE)
_ZN40_INTERNAL_61b5d1ae_4_k_cu_5c745805_324684cuda3std3__45__cpo4cendE:
	.zero		1
	.type		_ZN40_INTERNAL_61b5d1ae_4_k_cu_5c745805_324684cuda3std6ranges3__45__cpo4swapE,@object
	.size		_ZN40_INTERNAL_61b5d1ae_4_k_cu_5c745805_324684cuda3std6ranges3__45__cpo4swapE,(.L_10 - _ZN40_INTERNAL_61b5d1ae_4_k_cu_5c745805_324684cuda3std6ranges3__45__cpo4swapE)
_ZN40_INTERNAL_61b5d1ae_4_k_cu_5c745805_324684cuda3std6ranges3__45__cpo4swapE:
	.zero		1
.L_10:


//--------------------- .nv.constant0._ZN7cutlass13device_kernelINS_4gemm6kernel13GemmUniversalIN4cute5tupleIJiiiiEEENS1_10collective13CollectiveMmaINS1_35MainloopSm100TmaUmmaWarpSpecializedILi6ELi2ELi4ENS5_IJNS4_1CILi1EEESB_SB_EEEEENS5_IJNSA_ILi128EEESE_NSA_ILi32EEEEEENS_10bfloat16_tENS5_IJlSB_lEEESH_SI_NS4_8TiledMMAINS4_8MMA_AtomIJNS4_20SM100_MMA_F16BF16_SSISH_SH_fLi128ELi128ELNS4_4UMMA5MajorE0ELSN_0ELNSM_7ScaleInE0ELSO_0EEEEEENS4_6LayoutISC_NS5_IJNSA_ILi0EEESS_SS_EEEEENS5_IJNS4_10UnderscoreESV_SV_EEEEENS4_13SM90_TMA_LOADENS4_14ComposedLayoutINS4_7SwizzleILi2ELi4ELi3EEENS4_18smem_ptr_flag_bitsILi16EEENSR_INS5_IJNSA_ILi8EEESF_EEENS5_IJSF_SB_EEEEEEEvNS4_8identityESY_S18_vS19_EENS_8epilogue10collective18CollectiveEpilogueINS1B_23Sm100TmaWarpSpecializedILi4ELi2ELi32ELb1ELb0EEEJSG_NS5_IJNSR_ISE_SB_EENSR_ISF_SB_EEEEESH_SI_SH_SI_NS1B_6fusion15FusionCallbacksIS1F_NS1J_17LinearCombinationISH_fSH_fLNS_15FloatRoundStyleE2EEESG_S1I_JEEENS4_5SM1004TMEM4LOAD26SM100_TMEM_LOAD_32dp32b32xESY_S18_NS4_39AutoVectorizingCopyWithAssumedAlignmentILi128EEENS4_14SM90_TMA_STOREES18_S1U_S1U_EEEvvEEEEvNT_6ParamsE --------------------------
	.section	.nv.constant0._ZN7cutlass13device_kernelINS_4gemm6kernel13GemmUniversalIN4cute5tupleIJiiiiEEENS1_10collective13CollectiveMmaINS1_35MainloopSm100TmaUmmaWarpSpecializedILi6ELi2ELi4ENS5_IJNS4_1CILi1EEESB_SB_EEEEENS5_IJNSA_ILi128EEESE_NSA_ILi32EEEEEENS_10bfloat16_tENS5_IJlSB_lEEESH_SI_NS4_8TiledMMAINS4_8MMA_AtomIJNS4_20SM100_MMA_F16BF16_SSISH_SH_fLi128ELi128ELNS4_4UMMA5MajorE0ELSN_0ELNSM_7ScaleInE0ELSO_0EEEEEENS4_6LayoutISC_NS5_IJNSA_ILi0EEESS_SS_EEEEENS5_IJNS4_10UnderscoreESV_SV_EEEEENS4_13SM90_TMA_LOADENS4_14ComposedLayoutINS4_7SwizzleILi2ELi4ELi3EEENS4_18smem_ptr_flag_bitsILi16EEENSR_INS5_IJNSA_ILi8EEESF_EEENS5_IJSF_SB_EEEEEEEvNS4_8identityESY_S18_vS19_EENS_8epilogue10collective18CollectiveEpilogueINS1B_23Sm100TmaWarpSpecializedILi4ELi2ELi32ELb1ELb0EEEJSG_NS5_IJNSR_ISE_SB_EENSR_ISF_SB_EEEEESH_SI_SH_SI_NS1B_6fusion15FusionCallbacksIS1F_NS1J_17LinearCombinationISH_fSH_fLNS_15FloatRoundStyleE2EEESG_S1I_JEEENS4_5SM1004TMEM4LOAD26SM100_TMEM_LOAD_32dp32b32xESY_S18_NS4_39AutoVectorizingCopyWithAssumedAlignmentILi128EEENS4_14SM90_TMA_STOREES18_S1U_S1U_EEEvvEEEEvNT_6ParamsE,"a",@progbits
	.sectionflags	@""
	.align	4
.nv.constant0._ZN7cutlass13device_kernelINS_4gemm6kernel13GemmUniversalIN4cute5tupleIJiiiiEEENS1_10collective13CollectiveMmaINS1_35MainloopSm100TmaUmmaWarpSpecializedILi6ELi2ELi4ENS5_IJNS4_1CILi1EEESB_SB_EEEEENS5_IJNSA_ILi128EEESE_NSA_ILi32EEEEEENS_10bfloat16_tENS5_IJlSB_lEEESH_SI_NS4_8TiledMMAINS4_8MMA_AtomIJNS4_20SM100_MMA_F16BF16_SSISH_SH_fLi128ELi128ELNS4_4UMMA5MajorE0ELSN_0ELNSM_7ScaleInE0ELSO_0EEEEEENS4_6LayoutISC_NS5_IJNSA_ILi0EEESS_SS_EEEEENS5_IJNS4_10UnderscoreESV_SV_EEEEENS4_13SM90_TMA_LOADENS4_14ComposedLayoutINS4_7SwizzleILi2ELi4ELi3EEENS4_18smem_ptr_flag_bitsILi16EEENSR_INS5_IJNSA_ILi8EEESF_EEENS5_IJSF_SB_EEEEEEEvNS4_8identityESY_S18_vS19_EENS_8epilogue10collective18CollectiveEpilogueINS1B_23Sm100TmaWarpSpecializedILi4ELi2ELi32ELb1ELb0EEEJSG_NS5_IJNSR_ISE_SB_EENSR_ISF_SB_EEEEESH_SI_SH_SI_NS1B_6fusion15FusionCallbacksIS1F_NS1J_17LinearCombinationISH_fSH_fLNS_15FloatRoundStyleE2EEESG_S1I_JEEENS4_5SM1004TMEM4LOAD26SM100_TMEM_LOAD_32dp32b32xESY_S18_NS4_39AutoVectorizingCopyWithAssumedAlignmentILi128EEENS4_14SM90_TMA_STOREES18_S1U_S1U_EEEvvEEEEvNT_6ParamsE:
	.zero		2944


//--------------------- SYMBOLS --------------------------

	.type		.nv.reservedSmem.offset0,@object
	.size		.nv.reservedSmem.offset0,0x4
	.type		.nv.reservedSmem.cap,@object
	.size		.nv.reservedSmem.cap,0x4
	.type		__assertfail,@function
